	.target	sm_90a

	.elftype	@"ET_EXEC"


//--------------------- .note.nv.tkinfo           --------------------------
	.section	.note.nv.tkinfo,"",@"SHT_NOTE"
	.sectionflags	@"SHF_NOTE_NV_TKINFO"
	.tkinfo
        /*0018*/ 	.word	0x00000002
        /*0030*/ 	.string	""
        /*0030*/ 	.string	"ptxas"
        /*0030*/ 	.string	"Cuda compilation tools, release 13.0, V13.0.88"
        /*0030*/ 	.string	"Build cuda_13.0.r13.0/compiler.36424714_0"
        /*0030*/ 	.string	"-arch sm_90a -m 64 "



//--------------------- .note.nv.cuinfo           --------------------------
	.section	.note.nv.cuinfo,"",@"SHT_NOTE"
	.sectionflags	@"SHF_NOTE_NV_CUINFO"
        /*0018*/ 	.short	0x0002
        /*001a*/ 	.short	0x005a
        /*001c*/ 	.short	0x0082
	.zero		2


//--------------------- .nv.info                  --------------------------
	.section	.nv.info,"",@"SHT_CUDA_INFO"
	.align	4


	//----- nvinfo : EIATTR_REGCOUNT
	.align		4
        /*0000*/ 	.byte	0x04, 0x2f
        /*0002*/ 	.short	(.L_12 - .L_11)
	.align		4
.L_11:
        /*0004*/ 	.word	index@(_ZN7cutlass13device_kernelINS_4gemm6kernel13GemmUniversalIN4cute5tupleIJiiiiEEENS1_10collective13CollectiveMmaINS1_37MainloopSm90TmaGmmaWarpSpecializedFP8ILi18ENS5_IJNS4_1CILi2EEENSA_ILi1EEESC_EEENS1_35KernelTmaWarpSpecializedCooperativeEEENS5_IJNSA_ILi128EEENSA_ILi64EEESH_EEENS_12float_e4m3_tENS5_IJlSC_lEEESJ_SK_NS4_8TiledMMAINS4_8MMA_AtomIJNS4_4SM904GMMA30MMA_64x64x32_F32E4M3E4M3_SS_TNILNSO_7ScaleInE1ELSQ_1EEEEEENS4_6LayoutISD_NS5_IJSC_NSA_ILi0EEESU_EEEEENS5_IJNS4_10UnderscoreESX_SX_EEEEENS4_13SM90_TMA_LOADENS4_14ComposedLayoutINS4_7SwizzleILi2ELi4ELi3EEENS4_18smem_ptr_flag_bitsILi8EEENST_INS5_IJNSA_ILi8EEESH_EEENS5_IJSH_SC_EEEEEEEvNS4_8identityENS4_23SM90_TMA_LOAD_MULTICASTES1A_vS1B_EENS_8epilogue10collective6detail29Sm90TmaWarpSpecializedAdapterINS1F_15DefaultEpilogueISJ_SK_SK_NS1E_6thread17LinearCombinationISJ_Li1EffLNS1J_9ScaleType4KindE0ELNS_15FloatRoundStyleE2ESJ_EENS1_15EpilogueDefaultEEEEEvvEEEEvNT_6ParamsE)
        /*0008*/ 	.word	0x000000a8


	//----- nvinfo : EIATTR_FRAME_SIZE
	.align		4
.L_12:
        /*000c*/ 	.byte	0x04, 0x11
        /*000e*/ 	.short	(.L_14 - .L_13)
	.align		4
.L_13:
        /*0010*/ 	.word	index@(_ZN7cutlass13device_kernelINS_4gemm6kernel13GemmUniversalIN4cute5tupleIJiiiiEEENS1_10collective13CollectiveMmaINS1_37MainloopSm90TmaGmmaWarpSpecializedFP8ILi18ENS5_IJNS4_1CILi2EEENSA_ILi1EEESC_EEENS1_35KernelTmaWarpSpecializedCooperativeEEENS5_IJNSA_ILi128EEENSA_ILi64EEESH_EEENS_12float_e4m3_tENS5_IJlSC_lEEESJ_SK_NS4_8TiledMMAINS4_8MMA_AtomIJNS4_4SM904GMMA30MMA_64x64x32_F32E4M3E4M3_SS_TNILNSO_7ScaleInE1ELSQ_1EEEEEENS4_6LayoutISD_NS5_IJSC_NSA_ILi0EEESU_EEEEENS5_IJNS4_10UnderscoreESX_SX_EEEEENS4_13SM90_TMA_LOADENS4_14ComposedLayoutINS4_7SwizzleILi2ELi4ELi3EEENS4_18smem_ptr_flag_bitsILi8EEENST_INS5_IJNSA_ILi8EEESH_EEENS5_IJSH_SC_EEEEEEEvNS4_8identityENS4_23SM90_TMA_LOAD_MULTICASTES1A_vS1B_EENS_8epilogue10collective6detail29Sm90TmaWarpSpecializedAdapterINS1F_15DefaultEpilogueISJ_SK_SK_NS1E_6thread17LinearCombinationISJ_Li1EffLNS1J_9ScaleType4KindE0ELNS_15FloatRoundStyleE2ESJ_EENS1_15EpilogueDefaultEEEEEvvEEEEvNT_6ParamsE)
        /*0014*/ 	.word	0x00000000


	//----- nvinfo : EIATTR_MIN_STACK_SIZE
	.align		4
.L_14:
        /*0018*/ 	.byte	0x04, 0x12
        /*001a*/ 	.short	(.L_16 - .L_15)
	.align		4
.L_15:
        /*001c*/ 	.word	index@(_ZN7cutlass13device_kernelINS_4gemm6kernel13GemmUniversalIN4cute5tupleIJiiiiEEENS1_10collective13CollectiveMmaINS1_37MainloopSm90TmaGmmaWarpSpecializedFP8ILi18ENS5_IJNS4_1CILi2EEENSA_ILi1EEESC_EEENS1_35KernelTmaWarpSpecializedCooperativeEEENS5_IJNSA_ILi128EEENSA_ILi64EEESH_EEENS_12float_e4m3_tENS5_IJlSC_lEEESJ_SK_NS4_8TiledMMAINS4_8MMA_AtomIJNS4_4SM904GMMA30MMA_64x64x32_F32E4M3E4M3_SS_TNILNSO_7ScaleInE1ELSQ_1EEEEEENS4_6LayoutISD_NS5_IJSC_NSA_ILi0EEESU_EEEEENS5_IJNS4_10UnderscoreESX_SX_EEEEENS4_13SM90_TMA_LOADENS4_14ComposedLayoutINS4_7SwizzleILi2ELi4ELi3EEENS4_18smem_ptr_flag_bitsILi8EEENST_INS5_IJNSA_ILi8EEESH_EEENS5_IJSH_SC_EEEEEEEvNS4_8identityENS4_23SM90_TMA_LOAD_MULTICASTES1A_vS1B_EENS_8epilogue10collective6detail29Sm90TmaWarpSpecializedAdapterINS1F_15DefaultEpilogueISJ_SK_SK_NS1E_6thread17LinearCombinationISJ_Li1EffLNS1J_9ScaleType4KindE0ELNS_15FloatRoundStyleE2ESJ_EENS1_15EpilogueDefaultEEEEEvvEEEEvNT_6ParamsE)
        /*0020*/ 	.word	0x00000000
.L_16:


//--------------------- .nv.compat                --------------------------
	.section	.nv.compat,"",@"SHT_CUDA_COMPAT_INFO"
	.align	4
        /*0000*/ 	.byte	0x02, 0x09, 0x01, 0x00, 0x02, 0x02, 0x04, 0x00, 0x02, 0x05, 0x05, 0x00, 0x03, 0x07, 0x01, 0x01
        /*0010*/ 	.byte	0x02, 0x03, 0x01, 0x00, 0x02, 0x06, 0x01, 0x00, 0x04, 0x0b, 0x08, 0x00, 0x00, 0x00, 0x00, 0x00
        /*0020*/ 	.byte	0x00, 0x00, 0x00, 0x00


//--------------------- .nv.info._ZN7cutlass13device_kernelINS_4gemm6kernel13GemmUniversalIN4cute5tupleIJiiiiEEENS1_10collective13CollectiveMmaINS1_37MainloopSm90TmaGmmaWarpSpecializedFP8ILi18ENS5_IJNS4_1CILi2EEENSA_ILi1EEESC_EEENS1_35KernelTmaWarpSpecializedCooperativeEEENS5_IJNSA_ILi128EEENSA_ILi64EEESH_EEENS_12float_e4m3_tENS5_IJlSC_lEEESJ_SK_NS4_8TiledMMAINS4_8MMA_AtomIJNS4_4SM904GMMA30MMA_64x64x32_F32E4M3E4M3_SS_TNILNSO_7ScaleInE1ELSQ_1EEEEEENS4_6LayoutISD_NS5_IJSC_NSA_ILi0EEESU_EEEEENS5_IJNS4_10UnderscoreESX_SX_EEEEENS4_13SM90_TMA_LOADENS4_14ComposedLayoutINS4_7SwizzleILi2ELi4ELi3EEENS4_18smem_ptr_flag_bitsILi8EEENST_INS5_IJNSA_ILi8EEESH_EEENS5_IJSH_SC_EEEEEEEvNS4_8identityENS4_23SM90_TMA_LOAD_MULTICASTES1A_vS1B_EENS_8epilogue10collective6detail29Sm90TmaWarpSpecializedAdapterINS1F_15DefaultEpilogueISJ_SK_SK_NS1E_6thread17LinearCombinationISJ_Li1EffLNS1J_9ScaleType4KindE0ELNS_15FloatRoundStyleE2ESJ_EENS1_15EpilogueDefaultEEEEEvvEEEEvNT_6ParamsE --------------------------
	.section	.nv.info._ZN7cutlass13device_kernelINS_4gemm6kernel13GemmUniversalIN4cute5tupleIJiiiiEEENS1_10collective13CollectiveMmaINS1_37MainloopSm90TmaGmmaWarpSpecializedFP8ILi18ENS5_IJNS4_1CILi2EEENSA_ILi1EEESC_EEENS1_35KernelTmaWarpSpecializedCooperativeEEENS5_IJNSA_ILi128EEENSA_ILi64EEESH_EEENS_12float_e4m3_tENS5_IJlSC_lEEESJ_SK_NS4_8TiledMMAINS4_8MMA_AtomIJNS4_4SM904GMMA30MMA_64x64x32_F32E4M3E4M3_SS_TNILNSO_7ScaleInE1ELSQ_1EEEEEENS4_6LayoutISD_NS5_IJSC_NSA_ILi0EEESU_EEEEENS5_IJNS4_10UnderscoreESX_SX_EEEEENS4_13SM90_TMA_LOADENS4_14ComposedLayoutINS4_7SwizzleILi2ELi4ELi3EEENS4_18smem_ptr_flag_bitsILi8EEENST_INS5_IJNSA_ILi8EEESH_EEENS5_IJSH_SC_EEEEEEEvNS4_8identityENS4_23SM90_TMA_LOAD_MULTICASTES1A_vS1B_EENS_8epilogue10collective6detail29Sm90TmaWarpSpecializedAdapterINS1F_15DefaultEpilogueISJ_SK_SK_NS1E_6thread17LinearCombinationISJ_Li1EffLNS1J_9ScaleType4KindE0ELNS_15FloatRoundStyleE2ESJ_EENS1_15EpilogueDefaultEEEEEvvEEEEvNT_6ParamsE,"",@"SHT_CUDA_INFO"
	.sectionflags	@""
	.align	4


	//----- nvinfo : EIATTR_CUDA_API_VERSION
	.align		4
        /*0000*/ 	.byte	0x04, 0x37
        /*0002*/ 	.short	(.L_18 - .L_17)
.L_17:
        /*0004*/ 	.word	0x00000082


	//----- nvinfo : EIATTR_KPARAM_INFO
	.align		4
.L_18:
        /*0008*/ 	.byte	0x04, 0x17
        /*000a*/ 	.short	(.L_20 - .L_19)
.L_19:
        /*000c*/ 	.word	0x00000000
        /*0010*/ 	.short	0x0000
        /*0012*/ 	.short	0x0070
        /*0014*/ 	.byte	0x00, 0xf0, 0x01, 0x10


	//----- nvinfo : EIATTR_SPARSE_MMA_MASK
	.align		4
.L_20:
        /*0018*/ 	.byte	0x03, 0x50
        /*001a*/ 	.short	0x0000


	//----- nvinfo : EIATTR_MAXREG_COUNT
	.align		4
        /*001c*/ 	.byte	0x03, 0x1b
        /*001e*/ 	.short	0x00a8


	//----- nvinfo : EIATTR_NUM_BARRIERS
	.align		4
        /*0020*/ 	.byte	0x02, 0x4c
        /*0022*/ 	.byte	0x01
	.zero		1


	//----- nvinfo : EIATTR_MERCURY_ISA_VERSION
	.align		4
        /*0024*/ 	.byte	0x03, 0x5f
        /*0026*/ 	.short	0x0101


	//----- nvinfo : EIATTR_INT_WARP_WIDE_INSTR_OFFSETS
	.align		4
        /*0028*/ 	.byte	0x04, 0x31
        /*002a*/ 	.short	(.L_22 - .L_21)


	//   ....[0]....
.L_21:
        /*002c*/ 	.word	0x00000660


	//   ....[1]....
        /*0030*/ 	.word	0x00000790


	//   ....[2]....
        /*0034*/ 	.word	0x00000870


	//----- nvinfo : EIATTR_COOP_GROUP_MASK_REGIDS
	.align		4
.L_22:
        /*0038*/ 	.byte	0x04, 0x29
        /*003a*/ 	.short	(.L_24 - .L_23)


	//   ....[0]....
.L_23:
        /*003c*/ 	.word	0xffffffff


	//   ....[1]....
        /*0040*/ 	.word	0xffffffff


	//   ....[2]....
        /*0044*/ 	.word	0xffffffff


	//   ....[3]....
        /*0048*/ 	.word	0xffffffff


	//   ....[4]....
        /*004c*/ 	.word	0xffffffff


	//   ....[5]....
        /*0050*/ 	.word	0xffffffff


	//----- nvinfo : EIATTR_COOP_GROUP_INSTR_OFFSETS
	.align		4
.L_24:
        /*0054*/ 	.byte	0x04, 0x28
        /*0056*/ 	.short	(.L_26 - .L_25)


	//   ....[0]....
.L_25:
        /*0058*/ 	.word	0x00000060


	//   ....[1]....
        /*005c*/ 	.word	0x00000070


	//   ....[2]....
        /*0060*/ 	.word	0x00000130


	//   ....[3]....
        /*0064*/ 	.word	0x000004c0


	//   ....[4]....
        /*0068*/ 	.word	0x000009e0


	//   ....[5]....
        /*006c*/ 	.word	0x00001450


	//----- nvinfo : EIATTR_REG_RECONFIG
	.align		4
.L_26:
        /*0070*/ 	.byte	0x01, 0x54
	.zero		2


	//----- nvinfo : EIATTR_MBARRIER_INSTR_OFFSETS
	.align		4
        /*0074*/ 	.byte	0x04, 0x39
        /*0076*/ 	.short	(.L_28 - .L_27)


	//   ....[0]....
.L_27:
        /*0078*/ 	.word	0x00000250
        /*007c*/ 	.word	0x000000ff
        /*0080*/ 	.word	0x00000000
        /*0084*/ 	.short	0x0100
        /*0086*/ 	.byte	0x08
	.zero		1


	//   ....[1]....
        /*0088*/ 	.word	0x00000260
        /*008c*/ 	.word	0x000000ff
        /*0090*/ 	.word	0x00000090
        /*0094*/ 	.short	0x0100
        /*0096*/ 	.byte	0x08
	.zero		1


	//   ....[2]....
        /*0098*/ 	.word	0x00000270
        /*009c*/ 	.word	0x000000ff
        /*00a0*/ 	.word	0x00000008
        /*00a4*/ 	.short	0x0100
        /*00a6*/ 	.byte	0x08
	.zero		1


	//   ....[3]....
        /*00a8*/ 	.word	0x00000280
        /*00ac*/ 	.word	0x000000ff
        /*00b0*/ 	.word	0x00000098
        /*00b4*/ 	.short	0x0100
        /*00b6*/ 	.byte	0x08
	.zero		1


	//   ....[4]....
        /*00b8*/ 	.word	0x00000290
        /*00bc*/ 	.word	0x000000ff
        /*00c0*/ 	.word	0x00000010
        /*00c4*/ 	.short	0x0100
        /*00c6*/ 	.byte	0x08
	.zero		1


	//   ....[5]....
        /*00c8*/ 	.word	0x000002a0
        /*00cc*/ 	.word	0x000000ff
        /*00d0*/ 	.word	0x000000a0
        /*00d4*/ 	.short	0x0100
        /*00d6*/ 	.byte	0x08
	.zero		1


	//   ....[6]....
        /*00d8*/ 	.word	0x000002b0
        /*00dc*/ 	.word	0x000000ff
        /*00e0*/ 	.word	0x00000018
        /*00e4*/ 	.short	0x0100
        /*00e6*/ 	.byte	0x08
	.zero		1


	//   ....[7]....
        /*00e8*/ 	.word	0x000002c0
        /*00ec*/ 	.word	0x000000ff
        /*00f0*/ 	.word	0x000000a8
        /*00f4*/ 	.short	0x0100
        /*00f6*/ 	.byte	0x08
	.zero		1


	//   ....[8]....
        /*00f8*/ 	.word	0x000002d0
        /*00fc*/ 	.word	0x000000ff
        /*0100*/ 	.word	0x00000020
        /*0104*/ 	.short	0x0100
        /*0106*/ 	.byte	0x08
	.zero		1


	//   ....[9]....
        /*0108*/ 	.word	0x000002e0
        /*010c*/ 	.word	0x000000ff
        /*0110*/ 	.word	0x000000b0
        /*0114*/ 	.short	0x0100
        /*0116*/ 	.byte	0x08
	.zero		1


	//   ....[10]....
        /*0118*/ 	.word	0x000002f0
        /*011c*/ 	.word	0x000000ff
        /*0120*/ 	.word	0x00000028
        /*0124*/ 	.short	0x0100
        /*0126*/ 	.byte	0x08
	.zero		1


	//   ....[11]....
        /*0128*/ 	.word	0x00000300
        /*012c*/ 	.word	0x000000ff
        /*0130*/ 	.word	0x000000b8
        /*0134*/ 	.short	0x0100
        /*0136*/ 	.byte	0x08
	.zero		1


	//   ....[12]....
        /*0138*/ 	.word	0x00000310
        /*013c*/ 	.word	0x000000ff
        /*0140*/ 	.word	0x00000030
        /*0144*/ 	.short	0x0100
        /*0146*/ 	.byte	0x08
	.zero		1


	//   ....[13]....
        /*0148*/ 	.word	0x00000320
        /*014c*/ 	.word	0x000000ff
        /*0150*/ 	.word	0x000000c0
        /*0154*/ 	.short	0x0100
        /*0156*/ 	.byte	0x08
	.zero		1


	//   ....[14]....
        /*0158*/ 	.word	0x00000330
        /*015c*/ 	.word	0x000000ff
        /*0160*/ 	.word	0x00000038
        /*0164*/ 	.short	0x0100
        /*0166*/ 	.byte	0x08
	.zero		1


	//   ....[15]....
        /*0168*/ 	.word	0x00000340
        /*016c*/ 	.word	0x000000ff
        /*0170*/ 	.word	0x000000c8
        /*0174*/ 	.short	0x0100
        /*0176*/ 	.byte	0x08
	.zero		1


	//   ....[16]....
        /*0178*/ 	.word	0x00000350
        /*017c*/ 	.word	0x000000ff
        /*0180*/ 	.word	0x00000040
        /*0184*/ 	.short	0x0100
        /*0186*/ 	.byte	0x08
	.zero		1


	//   ....[17]....
        /*0188*/ 	.word	0x00000360
        /*018c*/ 	.word	0x000000ff
        /*0190*/ 	.word	0x000000d0
        /*0194*/ 	.short	0x0100
        /*0196*/ 	.byte	0x08
	.zero		1


	//   ....[18]....
        /*0198*/ 	.word	0x00000370
        /*019c*/ 	.word	0x000000ff
        /*01a0*/ 	.word	0x00000048
        /*01a4*/ 	.short	0x0100
        /*01a6*/ 	.byte	0x08
	.zero		1


	//   ....[19]....
        /*01a8*/ 	.word	0x00000380
        /*01ac*/ 	.word	0x000000ff
        /*01b0*/ 	.word	0x000000d8
        /*01b4*/ 	.short	0x0100
        /*01b6*/ 	.byte	0x08
	.zero		1


	//   ....[20]....
        /*01b8*/ 	.word	0x00000390
        /*01bc*/ 	.word	0x000000ff
        /*01c0*/ 	.word	0x00000050
        /*01c4*/ 	.short	0x0100
        /*01c6*/ 	.byte	0x08
	.zero		1


	//   ....[21]....
        /*01c8*/ 	.word	0x000003a0
        /*01cc*/ 	.word	0x000000ff
        /*01d0*/ 	.word	0x000000e0
        /*01d4*/ 	.short	0x0100
        /*01d6*/ 	.byte	0x08
	.zero		1


	//   ....[22]....
        /*01d8*/ 	.word	0x000003b0
        /*01dc*/ 	.word	0x000000ff
        /*01e0*/ 	.word	0x00000058
        /*01e4*/ 	.short	0x0100
        /*01e6*/ 	.byte	0x08
	.zero		1


	//   ....[23]....
        /*01e8*/ 	.word	0x000003c0
        /*01ec*/ 	.word	0x000000ff
        /*01f0*/ 	.word	0x000000e8
        /*01f4*/ 	.short	0x0100
        /*01f6*/ 	.byte	0x08
	.zero		1


	//   ....[24]....
        /*01f8*/ 	.word	0x000003d0
        /*01fc*/ 	.word	0x000000ff
        /*0200*/ 	.word	0x00000060
        /*0204*/ 	.short	0x0100
        /*0206*/ 	.byte	0x08
	.zero		1


	//   ....[25]....
        /*0208*/ 	.word	0x000003e0
        /*020c*/ 	.word	0x000000ff
        /*0210*/ 	.word	0x000000f0
        /*0214*/ 	.short	0x0100
        /*0216*/ 	.byte	0x08
	.zero		1


	//   ....[26]....
        /*0218*/ 	.word	0x000003f0
        /*021c*/ 	.word	0x000000ff
        /*0220*/ 	.word	0x00000068
        /*0224*/ 	.short	0x0100
        /*0226*/ 	.byte	0x08
	.zero		1


	//   ....[27]....
        /*0228*/ 	.word	0x00000400
        /*022c*/ 	.word	0x000000ff
        /*0230*/ 	.word	0x000000f8
        /*0234*/ 	.short	0x0100
        /*0236*/ 	.byte	0x08
	.zero		1


	//   ....[28]....
        /*0238*/ 	.word	0x00000410
        /*023c*/ 	.word	0x000000ff
        /*0240*/ 	.word	0x00000070
        /*0244*/ 	.short	0x0100
        /*0246*/ 	.byte	0x08
	.zero		1


	//   ....[29]....
        /*0248*/ 	.word	0x00000420
        /*024c*/ 	.word	0x000000ff
        /*0250*/ 	.word	0x00000100
        /*0254*/ 	.short	0x0100
        /*0256*/ 	.byte	0x08
	.zero		1


	//   ....[30]....
        /*0258*/ 	.word	0x00000430
        /*025c*/ 	.word	0x000000ff
        /*0260*/ 	.word	0x00000078
        /*0264*/ 	.short	0x0100
        /*0266*/ 	.byte	0x08
	.zero		1


	//   ....[31]....
        /*0268*/ 	.word	0x00000440
        /*026c*/ 	.word	0x000000ff
        /*0270*/ 	.word	0x00000108
        /*0274*/ 	.short	0x0100
        /*0276*/ 	.byte	0x08
	.zero		1


	//   ....[32]....
        /*0278*/ 	.word	0x00000450
        /*027c*/ 	.word	0x000000ff
        /*0280*/ 	.word	0x00000080
        /*0284*/ 	.short	0x0100
        /*0286*/ 	.byte	0x08
	.zero		1


	//   ....[33]....
        /*0288*/ 	.word	0x00000460
        /*028c*/ 	.word	0x000000ff
        /*0290*/ 	.word	0x00000110
        /*0294*/ 	.short	0x0100
        /*0296*/ 	.byte	0x08
	.zero		1


	//   ....[34]....
        /*0298*/ 	.word	0x00000470
        /*029c*/ 	.word	0x000000ff
        /*02a0*/ 	.word	0x00000088
        /*02a4*/ 	.short	0x0100
        /*02a6*/ 	.byte	0x08
	.zero		1


	//   ....[35]....
        /*02a8*/ 	.word	0x00000480
        /*02ac*/ 	.word	0x000000ff
        /*02b0*/ 	.word	0x00000118
        /*02b4*/ 	.short	0x0100
        /*02b6*/ 	.byte	0x08
	.zero		1


	//   ....[36]....
        /*02b8*/ 	.word	0x000008f0
        /*02bc*/ 	.word	0x000000ff
        /*02c0*/ 	.word	0x00000130
        /*02c4*/ 	.short	0x0100
        /*02c6*/ 	.byte	0x06
	.zero		1


	//   ....[37]....
        /*02c8*/ 	.word	0x00000980
        /*02cc*/ 	.word	0x000000ff
        /*02d0*/ 	.word	0x00000138
        /*02d4*/ 	.short	0x0100
        /*02d6*/ 	.byte	0x06
	.zero		1


	//   ....[38]....
        /*02d8*/ 	.word	0x00001790
        /*02dc*/ 	.word	0x000000ff
        /*02e0*/ 	.word	0x00000000
        /*02e4*/ 	.short	0x010a
        /*02e6*/ 	.byte	0x06
	.zero		1


	//   ....[39]....
        /*02e8*/ 	.word	0x000017d0
        /*02ec*/ 	.word	0x000000ff
        /*02f0*/ 	.word	0x00000000
        /*02f4*/ 	.short	0x010a
        /*02f6*/ 	.byte	0x06
	.zero		1


	//   ....[40]....
        /*02f8*/ 	.word	0x00001e10
        /*02fc*/ 	.word	0x000000ff
        /*0300*/ 	.word	0x00000000
        /*0304*/ 	.short	0x010a
        /*0306*/ 	.byte	0x0c
	.zero		1


	//   ....[41]....
        /*0308*/ 	.word	0x00001e50
        /*030c*/ 	.word	0x000000ff
        /*0310*/ 	.word	0x00000000
        /*0314*/ 	.short	0x010a
        /*0316*/ 	.byte	0x0c
	.zero		1


	//   ....[42]....
        /*0318*/ 	.word	0x00002280
        /*031c*/ 	.word	0x0000000a
        /*0320*/ 	.word	0x00000000
        /*0324*/ 	.short	0x0101
        /*0326*/ 	.byte	0x3f
	.zero		1


	//   ....[43]....
        /*0328*/ 	.word	0x00002720
        /*032c*/ 	.word	0x00000008
        /*0330*/ 	.word	0x00000000
        /*0334*/ 	.short	0x0101
        /*0336*/ 	.byte	0x3f
	.zero		1


	//   ....[44]....
        /*0338*/ 	.word	0x00005fe0
        /*033c*/ 	.word	0x00000015
        /*0340*/ 	.word	0x00000090
        /*0344*/ 	.short	0x010a
        /*0346*/ 	.byte	0x3f
	.zero		1


	//   ....[45]....
        /*0348*/ 	.word	0x00006360
        /*034c*/ 	.word	0x00000008
        /*0350*/ 	.word	0x00000138
        /*0354*/ 	.short	0x0101
        /*0356*/ 	.byte	0x3f
	.zero		1


	//   ....[46]....
        /*0358*/ 	.word	0x00006a90
        /*035c*/ 	.word	0x00000007
        /*0360*/ 	.word	0x00000000
        /*0364*/ 	.short	0x010a
        /*0366*/ 	.byte	0x3f
	.zero		1


	//   ....[47]....
        /*0368*/ 	.word	0x00006b10
        /*036c*/ 	.word	0x00000008
        /*0370*/ 	.word	0x00000000
        /*0374*/ 	.short	0x010a
        /*0376*/ 	.byte	0x3f
	.zero		1


	//   ....[48]....
        /*0378*/ 	.word	0x00006ba0
        /*037c*/ 	.word	0x00000009
        /*0380*/ 	.word	0x00000000
        /*0384*/ 	.short	0x010a
        /*0386*/ 	.byte	0x3f
	.zero		1


	//   ....[49]....
        /*0388*/ 	.word	0x00006c30
        /*038c*/ 	.word	0x00000008
        /*0390*/ 	.word	0x00000000
        /*0394*/ 	.short	0x010a
        /*0396*/ 	.byte	0x3f
	.zero		1


	//   ....[50]....
        /*0398*/ 	.word	0x00006cc0
        /*039c*/ 	.word	0x00000009
        /*03a0*/ 	.word	0x00000000
        /*03a4*/ 	.short	0x010a
        /*03a6*/ 	.byte	0x3f
	.zero		1


	//   ....[51]....
        /*03a8*/ 	.word	0x00006d50
        /*03ac*/ 	.word	0x00000008
        /*03b0*/ 	.word	0x00000000
        /*03b4*/ 	.short	0x010a
        /*03b6*/ 	.byte	0x3f
	.zero		1


	//   ....[52]....
        /*03b8*/ 	.word	0x00006de0
        /*03bc*/ 	.word	0x00000009
        /*03c0*/ 	.word	0x00000000
        /*03c4*/ 	.short	0x010a
        /*03c6*/ 	.byte	0x3f
	.zero		1


	//   ....[53]....
        /*03c8*/ 	.word	0x00006e70
        /*03cc*/ 	.word	0x00000008
        /*03d0*/ 	.word	0x00000000
        /*03d4*/ 	.short	0x010a
        /*03d6*/ 	.byte	0x3f
	.zero		1


	//   ....[54]....
        /*03d8*/ 	.word	0x00006f00
        /*03dc*/ 	.word	0x00000009
        /*03e0*/ 	.word	0x00000000
        /*03e4*/ 	.short	0x010a
        /*03e6*/ 	.byte	0x3f
	.zero		1


	//   ....[55]....
        /*03e8*/ 	.word	0x00006f90
        /*03ec*/ 	.word	0x00000008
        /*03f0*/ 	.word	0x00000000
        /*03f4*/ 	.short	0x010a
        /*03f6*/ 	.byte	0x3f
	.zero		1


	//   ....[56]....
        /*03f8*/ 	.word	0x00007020
        /*03fc*/ 	.word	0x00000009
        /*0400*/ 	.word	0x00000000
        /*0404*/ 	.short	0x010a
        /*0406*/ 	.byte	0x3f
	.zero		1


	//   ....[57]....
        /*0408*/ 	.word	0x000070b0
        /*040c*/ 	.word	0x00000008
        /*0410*/ 	.word	0x00000000
        /*0414*/ 	.short	0x010a
        /*0416*/ 	.byte	0x3f
	.zero		1


	//   ....[58]....
        /*0418*/ 	.word	0x00007140
        /*041c*/ 	.word	0x00000009
        /*0420*/ 	.word	0x00000000
        /*0424*/ 	.short	0x010a
        /*0426*/ 	.byte	0x3f
	.zero		1


	//   ....[59]....
        /*0428*/ 	.word	0x000071d0
        /*042c*/ 	.word	0x00000008
        /*0430*/ 	.word	0x00000000
        /*0434*/ 	.short	0x010a
        /*0436*/ 	.byte	0x3f
	.zero		1


	//   ....[60]....
        /*0438*/ 	.word	0x00007260
        /*043c*/ 	.word	0x00000009
        /*0440*/ 	.word	0x00000000
        /*0444*/ 	.short	0x010a
        /*0446*/ 	.byte	0x3f
	.zero		1


	//   ....[61]....
        /*0448*/ 	.word	0x000072f0
        /*044c*/ 	.word	0x00000008
        /*0450*/ 	.word	0x00000000
        /*0454*/ 	.short	0x010a
        /*0456*/ 	.byte	0x3f
	.zero		1


	//   ....[62]....
        /*0458*/ 	.word	0x00007380
        /*045c*/ 	.word	0x0000000b
        /*0460*/ 	.word	0x00000000
        /*0464*/ 	.short	0x010a
        /*0466*/ 	.byte	0x3f
	.zero		1


	//   ....[63]....
        /*0468*/ 	.word	0x00007410
        /*046c*/ 	.word	0x00000003
        /*0470*/ 	.word	0x00000000
        /*0474*/ 	.short	0x010a
        /*0476*/ 	.byte	0x3f
	.zero		1


	//   ....[64]....
        /*0478*/ 	.word	0x00007480
        /*047c*/ 	.word	0x00000009
        /*0480*/ 	.word	0x00000000
        /*0484*/ 	.short	0x010a
        /*0486*/ 	.byte	0x3f
	.zero		1


	//   ....[65]....
        /*0488*/ 	.word	0x000074e0
        /*048c*/ 	.word	0x0000000b
        /*0490*/ 	.word	0x00000000
        /*0494*/ 	.short	0x010a
        /*0496*/ 	.byte	0x3f
	.zero		1


	//   ....[66]....
        /*0498*/ 	.word	0x000075b0
        /*049c*/ 	.word	0x00000015
        /*04a0*/ 	.word	0x00000090
        /*04a4*/ 	.short	0x010a
        /*04a6*/ 	.byte	0x3f
	.zero		1


	//   ....[67]....
        /*04a8*/ 	.word	0x00007680
        /*04ac*/ 	.word	0x00000007
        /*04b0*/ 	.word	0x00000000
        /*04b4*/ 	.short	0x010a
        /*04b6*/ 	.byte	0x3f
	.zero		1


	//   ....[68]....
        /*04b8*/ 	.word	0x000076d0
        /*04bc*/ 	.word	0x00000008
        /*04c0*/ 	.word	0x00000000
        /*04c4*/ 	.short	0x010a
        /*04c6*/ 	.byte	0x3f
	.zero		1


	//   ....[69]....
        /*04c8*/ 	.word	0x00007720
        /*04cc*/ 	.word	0x00000009
        /*04d0*/ 	.word	0x00000000
        /*04d4*/ 	.short	0x010a
        /*04d6*/ 	.byte	0x3f
	.zero		1


	//   ....[70]....
        /*04d8*/ 	.word	0x00007770
        /*04dc*/ 	.word	0x00000008
        /*04e0*/ 	.word	0x00000000
        /*04e4*/ 	.short	0x010a
        /*04e6*/ 	.byte	0x3f
	.zero		1


	//   ....[71]....
        /*04e8*/ 	.word	0x000077c0
        /*04ec*/ 	.word	0x00000009
        /*04f0*/ 	.word	0x00000000
        /*04f4*/ 	.short	0x010a
        /*04f6*/ 	.byte	0x3f
	.zero		1


	//   ....[72]....
        /*04f8*/ 	.word	0x00007810
        /*04fc*/ 	.word	0x00000008
        /*0500*/ 	.word	0x00000000
        /*0504*/ 	.short	0x010a
        /*0506*/ 	.byte	0x3f
	.zero		1


	//   ....[73]....
        /*0508*/ 	.word	0x00007860
        /*050c*/ 	.word	0x00000009
        /*0510*/ 	.word	0x00000000
        /*0514*/ 	.short	0x010a
        /*0516*/ 	.byte	0x3f
	.zero		1


	//   ....[74]....
        /*0518*/ 	.word	0x000078b0
        /*051c*/ 	.word	0x00000008
        /*0520*/ 	.word	0x00000000
        /*0524*/ 	.short	0x010a
        /*0526*/ 	.byte	0x3f
	.zero		1


	//   ....[75]....
        /*0528*/ 	.word	0x00007900
        /*052c*/ 	.word	0x00000009
        /*0530*/ 	.word	0x00000000
        /*0534*/ 	.short	0x010a
        /*0536*/ 	.byte	0x3f
	.zero		1


	//   ....[76]....
        /*0538*/ 	.word	0x00007950
        /*053c*/ 	.word	0x00000008
        /*0540*/ 	.word	0x00000000
        /*0544*/ 	.short	0x010a
        /*0546*/ 	.byte	0x3f
	.zero		1


	//   ....[77]....
        /*0548*/ 	.word	0x000079a0
        /*054c*/ 	.word	0x00000009
        /*0550*/ 	.word	0x00000000
        /*0554*/ 	.short	0x010a
        /*0556*/ 	.byte	0x3f
	.zero		1


	//   ....[78]....
        /*0558*/ 	.word	0x000079f0
        /*055c*/ 	.word	0x00000008
        /*0560*/ 	.word	0x00000000
        /*0564*/ 	.short	0x010a
        /*0566*/ 	.byte	0x3f
	.zero		1


	//   ....[79]....
        /*0568*/ 	.word	0x00007a40
        /*056c*/ 	.word	0x00000009
        /*0570*/ 	.word	0x00000000
        /*0574*/ 	.short	0x010a
        /*0576*/ 	.byte	0x3f
	.zero		1


	//   ....[80]....
        /*0578*/ 	.word	0x00007a90
        /*057c*/ 	.word	0x00000008
        /*0580*/ 	.word	0x00000000
        /*0584*/ 	.short	0x010a
        /*0586*/ 	.byte	0x3f
	.zero		1


	//   ....[81]....
        /*0588*/ 	.word	0x00007ae0
        /*058c*/ 	.word	0x00000009
        /*0590*/ 	.word	0x00000000
        /*0594*/ 	.short	0x010a
        /*0596*/ 	.byte	0x3f
	.zero		1


	//   ....[82]....
        /*0598*/ 	.word	0x00007b30
        /*059c*/ 	.word	0x00000008
        /*05a0*/ 	.word	0x00000000
        /*05a4*/ 	.short	0x010a
        /*05a6*/ 	.byte	0x3f
	.zero		1


	//   ....[83]....
        /*05a8*/ 	.word	0x00007b80
        /*05ac*/ 	.word	0x0000000b
        /*05b0*/ 	.word	0x00000000
        /*05b4*/ 	.short	0x010a
        /*05b6*/ 	.byte	0x3f
	.zero		1


	//----- nvinfo : EIATTR_NUM_MBARRIERS
	.align		4
.L_28:
        /*05b8*/ 	.byte	0x03, 0x38
        /*05ba*/ 	.short	0x0026


	//----- nvinfo : EIATTR_EXIT_INSTR_OFFSETS
	.align		4
        /*05bc*/ 	.byte	0x04, 0x1c
        /*05be*/ 	.short	(.L_30 - .L_29)


	//   ....[0]....
.L_29:
        /*05c0*/ 	.word	0x00000b40


	//   ....[1]....
        /*05c4*/ 	.word	0x00001320


	//   ....[2]....
        /*05c8*/ 	.word	0x000056f0


	//   ....[3]....
        /*05cc*/ 	.word	0x00005c50


	//   ....[4]....
        /*05d0*/ 	.word	0x00007460


	//----- nvinfo : EIATTR_MAX_THREADS
	.align		4
.L_30:
        /*05d4*/ 	.byte	0x04, 0x05
        /*05d6*/ 	.short	(.L_32 - .L_31)
.L_31:
        /*05d8*/ 	.word	0x00000180
        /*05dc*/ 	.word	0x00000001
        /*05e0*/ 	.word	0x00000001


	//----- nvinfo : EIATTR_CRS_STACK_SIZE
	.align		4
.L_32:
        /*05e4*/ 	.byte	0x04, 0x1e
        /*05e6*/ 	.short	(.L_34 - .L_33)
.L_33:
        /*05e8*/ 	.word	0x00000000


	//----- nvinfo : EIATTR_CBANK_PARAM_SIZE
	.align		4
.L_34:
        /*05ec*/ 	.byte	0x03, 0x19
        /*05ee*/ 	.short	0x0470


	//----- nvinfo : EIATTR_PARAM_CBANK
	.align		4
        /*05f0*/ 	.byte	0x04, 0x0a
        /*05f2*/ 	.short	(.L_36 - .L_35)
	.align		4
.L_35:
        /*05f4*/ 	.word	index@(.nv.constant0._ZN7cutlass13device_kernelINS_4gemm6kernel13GemmUniversalIN4cute5tupleIJiiiiEEENS1_10collective13CollectiveMmaINS1_37MainloopSm90TmaGmmaWarpSpecializedFP8ILi18ENS5_IJNS4_1CILi2EEENSA_ILi1EEESC_EEENS1_35KernelTmaWarpSpecializedCooperativeEEENS5_IJNSA_ILi128EEENSA_ILi64EEESH_EEENS_12float_e4m3_tENS5_IJlSC_lEEESJ_SK_NS4_8TiledMMAINS4_8MMA_AtomIJNS4_4SM904GMMA30MMA_64x64x32_F32E4M3E4M3_SS_TNILNSO_7ScaleInE1ELSQ_1EEEEEENS4_6LayoutISD_NS5_IJSC_NSA_ILi0EEESU_EEEEENS5_IJNS4_10UnderscoreESX_SX_EEEEENS4_13SM90_TMA_LOADENS4_14ComposedLayoutINS4_7SwizzleILi2ELi4ELi3EEENS4_18smem_ptr_flag_bitsILi8EEENST_INS5_IJNSA_ILi8EEESH_EEENS5_IJSH_SC_EEEEEEEvNS4_8identityENS4_23SM90_TMA_LOAD_MULTICASTES1A_vS1B_EENS_8epilogue10collective6detail29Sm90TmaWarpSpecializedAdapterINS1F_15DefaultEpilogueISJ_SK_SK_NS1E_6thread17LinearCombinationISJ_Li1EffLNS1J_9ScaleType4KindE0ELNS_15FloatRoundStyleE2ESJ_EENS1_15EpilogueDefaultEEEEEvvEEEEvNT_6ParamsE)
        /*05f8*/ 	.short	0x0210
        /*05fa*/ 	.short	0x0470


	//----- nvinfo : EIATTR_SW_WAR
	.align		4
.L_36:
        /*05fc*/ 	.byte	0x04, 0x36
        /*05fe*/ 	.short	(.L_38 - .L_37)
.L_37:
        /*0600*/ 	.word	0x00000008
.L_38:


//--------------------- .nv.callgraph             --------------------------
	.section	.nv.callgraph,"",@"SHT_CUDA_CALLGRAPH"
	.align	4
	.sectionentsize	8
	.align		4
        /*0000*/ 	.word	0x00000000
	.align		4
        /*0004*/ 	.word	0xffffffff
	.align		4
        /*0008*/ 	.word	0x00000000
	.align		4
        /*000c*/ 	.word	0xfffffffe
	.align		4
        /*0010*/ 	.word	0x00000000
	.align		4
        /*0014*/ 	.word	0xfffffffd
	.align		4
        /*0018*/ 	.word	0x00000000
	.align		4
        /*001c*/ 	.word	0xfffffffc


//--------------------- .nv.constant4             --------------------------
	.section	.nv.constant4,"a",@progbits
	.align	8
	.align		8
.nv.constant4:
        /*0000*/ 	.dword	_ZN40_INTERNAL_033b0f6d_4_k_cu_16bce547_264444cuda3std3__45__cpo5beginE
	.align		8
        /*0008*/ 	.dword	_ZN40_INTERNAL_033b0f6d_4_k_cu_16bce547_264444cuda3std3__45__cpo3endE
	.align		8
        /*0010*/ 	.dword	_ZN40_INTERNAL_033b0f6d_4_k_cu_16bce547_264444cuda3std3__45__cpo6cbeginE
	.align		8
        /*0018*/ 	.dword	_ZN40_INTERNAL_033b0f6d_4_k_cu_16bce547_264444cuda3std3__45__cpo4cendE
	.align		8
        /*0020*/ 	.dword	_ZN40_INTERNAL_033b0f6d_4_k_cu_16bce547_264444cuda3std3__442_GLOBAL__N__033b0f6d_4_k_cu_16bce547_264446ignoreE
	.align		8
        /*0028*/ 	.dword	_ZN40_INTERNAL_033b0f6d_4_k_cu_16bce547_264444cuda3std3__419piecewise_constructE
	.align		8
        /*0030*/ 	.dword	_ZN40_INTERNAL_033b0f6d_4_k_cu_16bce547_264444cuda3std3__48in_placeE
	.align		8
        /*0038*/ 	.dword	_ZN40_INTERNAL_033b0f6d_4_k_cu_16bce547_264444cuda3std6ranges3__45__cpo4swapE
	.align		8
        /*0040*/ 	.dword	_ZN40_INTERNAL_033b0f6d_4_k_cu_16bce547_264444cuda3std6ranges3__45__cpo9iter_moveE
	.align		8
        /*0048*/ 	.dword	_ZN40_INTERNAL_033b0f6d_4_k_cu_16bce547_264444cute7productE
	.align		8
        /*0050*/ 	.dword	_ZN40_INTERNAL_033b0f6d_4_k_cu_16bce547_264444cute1_E


//--------------------- .text._ZN7cutlass13device_kernelINS_4gemm6kernel13GemmUniversalIN4cute5tupleIJiiiiEEENS1_10collective13CollectiveMmaINS1_37MainloopSm90TmaGmmaWarpSpecializedFP8ILi18ENS5_IJNS4_1CILi2EEENSA_ILi1EEESC_EEENS1_35KernelTmaWarpSpecializedCooperativeEEENS5_IJNSA_ILi128EEENSA_ILi64EEESH_EEENS_12float_e4m3_tENS5_IJlSC_lEEESJ_SK_NS4_8TiledMMAINS4_8MMA_AtomIJNS4_4SM904GMMA30MMA_64x64x32_F32E4M3E4M3_SS_TNILNSO_7ScaleInE1ELSQ_1EEEEEENS4_6LayoutISD_NS5_IJSC_NSA_ILi0EEESU_EEEEENS5_IJNS4_10UnderscoreESX_SX_EEEEENS4_13SM90_TMA_LOADENS4_14ComposedLayoutINS4_7SwizzleILi2ELi4ELi3EEENS4_18smem_ptr_flag_bitsILi8EEENST_INS5_IJNSA_ILi8EEESH_EEENS5_IJSH_SC_EEEEEEEvNS4_8identityENS4_23SM90_TMA_LOAD_MULTICASTES1A_vS1B_EENS_8epilogue10collective6detail29Sm90TmaWarpSpecializedAdapterINS1F_15DefaultEpilogueISJ_SK_SK_NS1E_6thread17LinearCombinationISJ_Li1EffLNS1J_9ScaleType4KindE0ELNS_15FloatRoundStyleE2ESJ_EENS1_15EpilogueDefaultEEEEEvvEEEEvNT_6ParamsE --------------------------
	.section	.text._ZN7cutlass13device_kernelINS_4gemm6kernel13GemmUniversalIN4cute5tupleIJiiiiEEENS1_10collective13CollectiveMmaINS1_37MainloopSm90TmaGmmaWarpSpecializedFP8ILi18ENS5_IJNS4_1CILi2EEENSA_ILi1EEESC_EEENS1_35KernelTmaWarpSpecializedCooperativeEEENS5_IJNSA_ILi128EEENSA_ILi64EEESH_EEENS_12float_e4m3_tENS5_IJlSC_lEEESJ_SK_NS4_8TiledMMAINS4_8MMA_AtomIJNS4_4SM904GMMA30MMA_64x64x32_F32E4M3E4M3_SS_TNILNSO_7ScaleInE1ELSQ_1EEEEEENS4_6LayoutISD_NS5_IJSC_NSA_ILi0EEESU_EEEEENS5_IJNS4_10UnderscoreESX_SX_EEEEENS4_13SM90_TMA_LOADENS4_14ComposedLayoutINS4_7SwizzleILi2ELi4ELi3EEENS4_18smem_ptr_flag_bitsILi8EEENST_INS5_IJNSA_ILi8EEESH_EEENS5_IJSH_SC_EEEEEEEvNS4_8identityENS4_23SM90_TMA_LOAD_MULTICASTES1A_vS1B_EENS_8epilogue10collective6detail29Sm90TmaWarpSpecializedAdapterINS1F_15DefaultEpilogueISJ_SK_SK_NS1E_6thread17LinearCombinationISJ_Li1EffLNS1J_9ScaleType4KindE0ELNS_15FloatRoundStyleE2ESJ_EENS1_15EpilogueDefaultEEEEEvvEEEEvNT_6ParamsE,"ax",@progbits
	.align	128
.text._ZN7cutlass13device_kernelINS_4gemm6kernel13GemmUniversalIN4cute5tupleIJiiiiEEENS1_10collective13CollectiveMmaINS1_37MainloopSm90TmaGmmaWarpSpecializedFP8ILi18ENS5_IJNS4_1CILi2EEENSA_ILi1EEESC_EEENS1_35KernelTmaWarpSpecializedCooperativeEEENS5_IJNSA_ILi128EEENSA_ILi64EEESH_EEENS_12float_e4m3_tENS5_IJlSC_lEEESJ_SK_NS4_8TiledMMAINS4_8MMA_AtomIJNS4_4SM904GMMA30MMA_64x64x32_F32E4M3E4M3_SS_TNILNSO_7ScaleInE1ELSQ_1EEEEEENS4_6LayoutISD_NS5_IJSC_NSA_ILi0EEESU_EEEEENS5_IJNS4_10UnderscoreESX_SX_EEEEENS4_13SM90_TMA_LOADENS4_14ComposedLayoutINS4_7SwizzleILi2ELi4ELi3EEENS4_18smem_ptr_flag_bitsILi8EEENST_INS5_IJNSA_ILi8EEESH_EEENS5_IJSH_SC_EEEEEEEvNS4_8identityENS4_23SM90_TMA_LOAD_MULTICASTES1A_vS1B_EENS_8epilogue10collective6detail29Sm90TmaWarpSpecializedAdapterINS1F_15DefaultEpilogueISJ_SK_SK_NS1E_6thread17LinearCombinationISJ_Li1EffLNS1J_9ScaleType4KindE0ELNS_15FloatRoundStyleE2ESJ_EENS1_15EpilogueDefaultEEEEEvvEEEEvNT_6ParamsE:
        .type           _ZN7cutlass13device_kernelINS_4gemm6kernel13GemmUniversalIN4cute5tupleIJiiiiEEENS1_10collective13CollectiveMmaINS1_37MainloopSm90TmaGmmaWarpSpecializedFP8ILi18ENS5_IJNS4_1CILi2EEENSA_ILi1EEESC_EEENS1_35KernelTmaWarpSpecializedCooperativeEEENS5_IJNSA_ILi128EEENSA_ILi64EEESH_EEENS_12float_e4m3_tENS5_IJlSC_lEEESJ_SK_NS4_8TiledMMAINS4_8MMA_AtomIJNS4_4SM904GMMA30MMA_64x64x32_F32E4M3E4M3_SS_TNILNSO_7ScaleInE1ELSQ_1EEEEEENS4_6LayoutISD_NS5_IJSC_NSA_ILi0EEESU_EEEEENS5_IJNS4_10UnderscoreESX_SX_EEEEENS4_13SM90_TMA_LOADENS4_14ComposedLayoutINS4_7SwizzleILi2ELi4ELi3EEENS4_18smem_ptr_flag_bitsILi8EEENST_INS5_IJNSA_ILi8EEESH_EEENS5_IJSH_SC_EEEEEEEvNS4_8identityENS4_23SM90_TMA_LOAD_MULTICASTES1A_vS1B_EENS_8epilogue10collective6detail29Sm90TmaWarpSpecializedAdapterINS1F_15DefaultEpilogueISJ_SK_SK_NS1E_6thread17LinearCombinationISJ_Li1EffLNS1J_9ScaleType4KindE0ELNS_15FloatRoundStyleE2ESJ_EENS1_15EpilogueDefaultEEEEEvvEEEEvNT_6ParamsE,@function
        .size           _ZN7cutlass13device_kernelINS_4gemm6kernel13GemmUniversalIN4cute5tupleIJiiiiEEENS1_10collective13CollectiveMmaINS1_37MainloopSm90TmaGmmaWarpSpecializedFP8ILi18ENS5_IJNS4_1CILi2EEENSA_ILi1EEESC_EEENS1_35KernelTmaWarpSpecializedCooperativeEEENS5_IJNSA_ILi128EEENSA_ILi64EEESH_EEENS_12float_e4m3_tENS5_IJlSC_lEEESJ_SK_NS4_8TiledMMAINS4_8MMA_AtomIJNS4_4SM904GMMA30MMA_64x64x32_F32E4M3E4M3_SS_TNILNSO_7ScaleInE1ELSQ_1EEEEEENS4_6LayoutISD_NS5_IJSC_NSA_ILi0EEESU_EEEEENS5_IJNS4_10UnderscoreESX_SX_EEEEENS4_13SM90_TMA_LOADENS4_14ComposedLayoutINS4_7SwizzleILi2ELi4ELi3EEENS4_18smem_ptr_flag_bitsILi8EEENST_INS5_IJNSA_ILi8EEESH_EEENS5_IJSH_SC_EEEEEEEvNS4_8identityENS4_23SM90_TMA_LOAD_MULTICASTES1A_vS1B_EENS_8epilogue10collective6detail29Sm90TmaWarpSpecializedAdapterINS1F_15DefaultEpilogueISJ_SK_SK_NS1E_6thread17LinearCombinationISJ_Li1EffLNS1J_9ScaleType4KindE0ELNS_15FloatRoundStyleE2ESJ_EENS1_15EpilogueDefaultEEEEEvvEEEEvNT_6ParamsE,(.L_x_171 - _ZN7cutlass13device_kernelINS_4gemm6kernel13GemmUniversalIN4cute5tupleIJiiiiEEENS1_10collective13CollectiveMmaINS1_37MainloopSm90TmaGmmaWarpSpecializedFP8ILi18ENS5_IJNS4_1CILi2EEENSA_ILi1EEESC_EEENS1_35KernelTmaWarpSpecializedCooperativeEEENS5_IJNSA_ILi128EEENSA_ILi64EEESH_EEENS_12float_e4m3_tENS5_IJlSC_lEEESJ_SK_NS4_8TiledMMAINS4_8MMA_AtomIJNS4_4SM904GMMA30MMA_64x64x32_F32E4M3E4M3_SS_TNILNSO_7ScaleInE1ELSQ_1EEEEEENS4_6LayoutISD_NS5_IJSC_NSA_ILi0EEESU_EEEEENS5_IJNS4_10UnderscoreESX_SX_EEEEENS4_13SM90_TMA_LOADENS4_14ComposedLayoutINS4_7SwizzleILi2ELi4ELi3EEENS4_18smem_ptr_flag_bitsILi8EEENST_INS5_IJNSA_ILi8EEESH_EEENS5_IJSH_SC_EEEEEEEvNS4_8identityENS4_23SM90_TMA_LOAD_MULTICASTES1A_vS1B_EENS_8epilogue10collective6detail29Sm90TmaWarpSpecializedAdapterINS1F_15DefaultEpilogueISJ_SK_SK_NS1E_6thread17LinearCombinationISJ_Li1EffLNS1J_9ScaleType4KindE0ELNS_15FloatRoundStyleE2ESJ_EENS1_15EpilogueDefaultEEEEEvvEEEEvNT_6ParamsE)
        .other          _ZN7cutlass13device_kernelINS_4gemm6kernel13GemmUniversalIN4cute5tupleIJiiiiEEENS1_10collective13CollectiveMmaINS1_37MainloopSm90TmaGmmaWarpSpecializedFP8ILi18ENS5_IJNS4_1CILi2EEENSA_ILi1EEESC_EEENS1_35KernelTmaWarpSpecializedCooperativeEEENS5_IJNSA_ILi128EEENSA_ILi64EEESH_EEENS_12float_e4m3_tENS5_IJlSC_lEEESJ_SK_NS4_8TiledMMAINS4_8MMA_AtomIJNS4_4SM904GMMA30MMA_64x64x32_F32E4M3E4M3_SS_TNILNSO_7ScaleInE1ELSQ_1EEEEEENS4_6LayoutISD_NS5_IJSC_NSA_ILi0EEESU_EEEEENS5_IJNS4_10UnderscoreESX_SX_EEEEENS4_13SM90_TMA_LOADENS4_14ComposedLayoutINS4_7SwizzleILi2ELi4ELi3EEENS4_18smem_ptr_flag_bitsILi8EEENST_INS5_IJNSA_ILi8EEESH_EEENS5_IJSH_SC_EEEEEEEvNS4_8identityENS4_23SM90_TMA_LOAD_MULTICASTES1A_vS1B_EENS_8epilogue10collective6detail29Sm90TmaWarpSpecializedAdapterINS1F_15DefaultEpilogueISJ_SK_SK_NS1E_6thread17LinearCombinationISJ_Li1EffLNS1J_9ScaleType4KindE0ELNS_15FloatRoundStyleE2ESJ_EENS1_15EpilogueDefaultEEEEEvvEEEEvNT_6ParamsE,@"STO_CUDA_ENTRY STV_DEFAULT"
_ZN7cutlass13device_kernelINS_4gemm6kernel13GemmUniversalIN4cute5tupleIJiiiiEEENS1_10collective13CollectiveMmaINS1_37MainloopSm90TmaGmmaWarpSpecializedFP8ILi18ENS5_IJNS4_1CILi2EEENSA_ILi1EEESC_EEENS1_35KernelTmaWarpSpecializedCooperativeEEENS5_IJNSA_ILi128EEENSA_ILi64EEESH_EEENS_12float_e4m3_tENS5_IJlSC_lEEESJ_SK_NS4_8TiledMMAINS4_8MMA_AtomIJNS4_4SM904GMMA30MMA_64x64x32_F32E4M3E4M3_SS_TNILNSO_7ScaleInE1ELSQ_1EEEEEENS4_6LayoutISD_NS5_IJSC_NSA_ILi0EEESU_EEEEENS5_IJNS4_10UnderscoreESX_SX_EEEEENS4_13SM90_TMA_LOADENS4_14ComposedLayoutINS4_7SwizzleILi2ELi4ELi3EEENS4_18smem_ptr_flag_bitsILi8EEENST_INS5_IJNSA_ILi8EEESH_EEENS5_IJSH_SC_EEEEEEEvNS4_8identityENS4_23SM90_TMA_LOAD_MULTICASTES1A_vS1B_EENS_8epilogue10collective6detail29Sm90TmaWarpSpecializedAdapterINS1F_15DefaultEpilogueISJ_SK_SK_NS1E_6thread17LinearCombinationISJ_Li1EffLNS1J_9ScaleType4KindE0ELNS_15FloatRoundStyleE2ESJ_EENS1_15EpilogueDefaultEEEEEvvEEEEvNT_6ParamsE:
[----:B------:R-:W-:Y:S01]  /*0000*/  LDC R1, c[0x0][0x28] ;  /* 0x00000a00ff017b82 */ /* 0x000fe20000000800 */
[----:B------:R-:W0:Y:S01]  /*0010*/  S2R R0, SR_TID.X ;  /* 0x0000000000007919 */ /* 0x000e220000002100 */
[----:B------:R-:W-:Y:S01]  /*0020*/  ELECT P0, URZ, PT ;  /* 0x00000000003f782f */ /* 0x000fe20003800000 */
[----:B------:R-:W-:Y:S01]  /*0030*/  BSSY B0, `(.L_x_0) ;  /* 0x000000f000007945 */ /* 0x000fe20003800000 */
[--C-:B0-----:R-:W-:Y:S02]  /*0040*/  SHF.R.U32.HI R2, RZ, 0x5, R0.reuse ;  /* 0x00000005ff027819 */ /* 0x101fe40000011600 */
[----:B------:R-:W-:-:S03]  /*0050*/  SHF.R.U32.HI R3, RZ, 0x7, R0 ;  /* 0x00000007ff037819 */ /* 0x000fc60000011600 */
[----:B------:R-:W0:Y:S04]  /*0060*/  SHFL.IDX PT, R7, R2, RZ, 0x1f ;  /* 0x00001fff02077589 */ /* 0x000e2800000e0000 */
[----:B------:R1:W2:Y:S01]  /*0070*/  SHFL.IDX PT, R4, R3, RZ, 0x1f ;  /* 0x00001fff03047589 */ /* 0x0002a200000e0000 */
[----:B0-----:R-:W-:-:S13]  /*0080*/  ISETP.NE.OR P0, PT, R7, RZ, !P0 ;  /* 0x000000ff0700720c */ /* 0x001fda0004705670 */
[----:B-12---:R-:W-:Y:S05]  /*0090*/  @P0 BRA `(.L_x_1) ;  /* 0x0000000000200947 */ /* 0x006fea0003800000 */
[----:B------:R-:W-:Y:S02]  /*00a0*/  ULDC.64 UR4, c[0x0][0x198] ;  /* 0x0000660000047ab9 */ /* 0x000fe40000000a00 */
[----:B------:R-:W-:Y:S02]  /*00b0*/  UIADD3 UR6, UP0, UR4, 0xf0, URZ ;  /* 0x000000f004067890 */ /* 0x000fe4000ff1e03f */
[----:B------:R-:W-:Y:S02]  /*00c0*/  UIADD3 UR4, UP1, UR4, 0x1f0, URZ ;  /* 0x000001f004047890 */ /* 0x000fe4000ff3e03f */
[----:B------:R-:W-:Y:S02]  /*00d0*/  UIADD3.X UR7, URZ, UR5, URZ, UP0, !UPT ;  /* 0x000000053f077290 */ /* 0x000fe400087fe43f */
[----:B------:R-:W-:-:S07]  /*00e0*/  UIADD3.X UR5, URZ, UR5, URZ, UP1, !UPT ;  /* 0x000000053f057290 */ /* 0x000fce0008ffe43f */
[----:B------:R0:W-:Y:S02]  /*00f0*/  UTMACCTL.PF [UR6] ;  /* 0x00000000060079b9 */ /* 0x0001e40008040000 */
[----:B------:R0:W-:Y:S02]  /*0100*/  UTMACCTL.PF [UR4] ;  /* 0x00000000040079b9 */ /* 0x0001e40008040000 */
[----:B0-----:R-:W-:Y:S01]  /*0110*/  NOP ;  /* 0x0000000000007918 */ /* 0x001fe20000000000 */
.L_x_1:
[----:B------:R-:W-:Y:S05]  /*0120*/  BSYNC B0 ;  /* 0x0000000000007941 */ /* 0x000fea0003800000 */
.L_x_0:
[----:B------:R-:W0:Y:S02]  /*0130*/  SHFL.IDX PT, R3, R2, RZ, 0x1f ;  /* 0x00001fff02037589 */ /* 0x000e2400000e0000 */
[----:B0-----:R-:W-:-:S13]  /*0140*/  ISETP.NE.AND P0, PT, R3, RZ, PT ;  /* 0x000000ff0300720c */ /* 0x001fda0003f05270 */
[----:B------:R-:W-:Y:S05]  /*0150*/  @P0 BRA `(.L_x_2) ;  /* 0x0000000000d40947 */ /* 0x000fea0003800000 */
[----:B------:R-:W-:Y:S01]  /*0160*/  ELECT P0, URZ, PT ;  /* 0x00000000003f782f */ /* 0x000fe20003800000 */
[----:B------:R-:W-:-:S12]  /*0170*/  BSSY B0, `(.L_x_2) ;  /* 0x0000033000007945 */ /* 0x000fd80003800000 */
[----:B------:R-:W-:Y:S05]  /*0180*/  @!P0 BRA `(.L_x_3) ;  /* 0x0000000000c48947 */ /* 0x000fea0003800000 */
[----:B------:R-:W0:Y:S01]  /*0190*/  S2UR UR8, SR_CgaCtaId ;  /* 0x00000000000879c3 */ /* 0x000e220000008800 */
[----:B------:R-:W-:Y:S01]  /*01a0*/  UMOV UR4, 0x400 ;  /* 0x0000040000047882 */ /* 0x000fe20000000000 */
[----:B------:R-:W-:Y:S01]  /*01b0*/  UMOV UR5, 0x1 ;  /* 0x0000000100057882 */ /* 0x000fe20000000000 */
[----:B------:R-:W-:Y:S02]  /*01c0*/  UMOV UR6, 0x4 ;  /* 0x0000000400067882 */ /* 0x000fe40000000000 */
[----:B------:R-:W-:-:S04]  /*01d0*/  UIADD3 UR6, -UR6, 0x100000, URZ ;  /* 0x0010000006067890 */ /* 0x000fc8000fffe13f */
[----:B------:R-:W-:Y:S02]  /*01e0*/  USHF.L.U32 UR7, UR6, 0xb, URZ ;  /* 0x0000000b06077899 */ /* 0x000fe4000800063f */
[----:B------:R-:W-:Y:S02]  /*01f0*/  USHF.L.U32 UR6, UR6, 0x1, URZ ;  /* 0x0000000106067899 */ /* 0x000fe4000800063f */
[----:B0-----:R-:W-:Y:S02]  /*0200*/  ULEA UR8, UR8, UR4, 0x18 ;  /* 0x0000000408087291 */ /* 0x001fe4000f8ec03f */
[----:B------:R-:W-:-:S04]  /*0210*/  UIADD3 UR4, -UR5, 0x100000, URZ ;  /* 0x0010000005047890 */ /* 0x000fc8000fffe13f */
[----:B------:R-:W-:Y:S02]  /*0220*/  USHF.L.U32 UR5, UR4, 0xb, URZ ;  /* 0x0000000b04057899 */ /* 0x000fe4000800063f */
[----:B------:R-:W-:Y:S01]  /*0230*/  USHF.L.U32 UR4, UR4, 0x1, URZ ;  /* 0x0000000104047899 */ /* 0x000fe2000800063f */
[----:B------:R-:W0:Y:S11]  /*0240*/  FENCE.VIEW.ASYNC.S ;  /* 0x00000000000073c6 */ /* 0x000e360000000000 */
[----:B0-----:R0:W1:Y:S01]  /*0250*/  SYNCS.EXCH.64 URZ, [UR8], UR4 ;  /* 0x00000004083f75b2 */ /* 0x0010620008000100 */
[----:B------:R0:W2:Y:S01]  /*0260*/  SYNCS.EXCH.64 URZ, [UR8+0x90], UR6 ;  /* 0x00009006083f75b2 */ /* 0x0000a20008000100 */
[----:B------:R0:W3:Y:S01]  /*0270*/  SYNCS.EXCH.64 URZ, [UR8+0x8], UR4 ;  /* 0x00000804083f75b2 */ /* 0x0000e20008000100 */
[----:B------:R0:W4:Y:S01]  /*0280*/  SYNCS.EXCH.64 URZ, [UR8+0x98], UR6 ;  /* 0x00009806083f75b2 */ /* 0x0001220008000100 */
[----:B------:R0:W0:Y:S01]  /*0290*/  SYNCS.EXCH.64 URZ, [UR8+0x10], UR4 ;  /* 0x00001004083f75b2 */ /* 0x0000220008000100 */
        /* <DEDUP_REMOVED lines=31> */
[----:B-1234-:R-:W-:Y:S01]  /*0490*/  NOP ;  /* 0x0000000000007918 */ /* 0x01efe20000000000 */
.L_x_3:
[----:B0-----:R-:W-:Y:S05]  /*04a0*/  BSYNC B0 ;  /* 0x0000000000007941 */ /* 0x001fea0003800000 */
.L_x_2:
[----:B------:R-:W-:Y:S01]  /*04b0*/  SHF.R.S32.HI R5, RZ, 0x1f, R0 ;  /* 0x0000001fff057819 */ /* 0x000fe20000011400 */
[----:B------:R-:W0:Y:S01]  /*04c0*/  SHFL.IDX PT, R2, R2, RZ, 0x1f ;  /* 0x00001fff02027589 */ /* 0x000e2200000e0000 */
[----:B------:R-:W1:Y:S01]  /*04d0*/  S2UR UR8, SR_CTAID.X ;  /* 0x00000000000879c3 */ /* 0x000e620000002500 */
[----:B------:R-:W-:Y:S02]  /*04e0*/  ELECT P0, URZ, PT ;  /* 0x00000000003f782f */ /* 0x000fe40003800000 */
[----:B------:R-:W-:Y:S01]  /*04f0*/  LEA.HI R5, R5, R0, RZ, 0x7 ;  /* 0x0000000005057211 */ /* 0x000fe200078f38ff */
[----:B------:R-:W2:Y:S01]  /*0500*/  S2R R8, SR_CTAID.Y ;  /* 0x0000000000087919 */ /* 0x000ea20000002600 */
[----:B------:R-:W-:Y:S01]  /*0510*/  ULDC UR4, c[0x0][0x150] ;  /* 0x0000540000047ab9 */ /* 0x000fe20000000800 */
[----:B------:R-:W-:Y:S01]  /*0520*/  VIADD R16, R4, 0xffffffff ;  /* 0xffffffff04107836 */ /* 0x000fe20000000000 */
[----:B------:R-:W-:Y:S01]  /*0530*/  LOP3.LUT R5, R5, 0xffffff80, RZ, 0xc0, !PT ;  /* 0xffffff8005057812 */ /* 0x000fe200078ec0ff */
[----:B------:R-:W-:Y:S01]  /*0540*/  NOP ;  /* 0x0000000000007918 */ /* 0x000fe20000000000 */
[----:B------:R-:W3:Y:S01]  /*0550*/  LDC R12, c[0x0][0x144] ;  /* 0x00005100ff0c7b82 */ /* 0x000ee20000000800 */
[----:B------:R-:W-:Y:S01]  /*0560*/  NOP ;  /* 0x0000000000007918 */ /* 0x000fe20000000000 */
[----:B------:R-:W-:Y:S01]  /*0570*/  ISETP.GE.U32.AND P6, PT, R16, 0x2, PT ;  /* 0x000000021000780c */ /* 0x000fe20003fc6070 */
[----:B------:R-:W-:Y:S01]  /*0580*/  IMAD.IADD R5, R0, 0x1, -R5 ;  /* 0x0000000100057824 */ /* 0x000fe200078e0a05 */
[----:B------:R-:W-:-:S04]  /*0590*/  ISETP.NE.AND P3, PT, R4, RZ, PT ;  /* 0x000000ff0400720c */ /* 0x000fc80003f65270 */
[----:B------:R-:W-:Y:S01]  /*05a0*/  SHF.R.S32.HI R6, RZ, 0x1f, R5 ;  /* 0x0000001fff067819 */ /* 0x000fe20000011405 */
[----:B------:R-:W4:Y:S03]  /*05b0*/  LDC R14, c[0x0][0x140] ;  /* 0x00005000ff0e7b82 */ /* 0x000f260000000800 */
[----:B------:R-:W-:Y:S02]  /*05c0*/  LEA.HI R6, R6, R5, RZ, 0x3 ;  /* 0x0000000506067211 */ /* 0x000fe400078f18ff */
[----:B0-----:R-:W-:Y:S02]  /*05d0*/  ISETP.NE.OR P0, PT, R2, RZ, !P0 ;  /* 0x000000ff0200720c */ /* 0x001fe40004705670 */
[--C-:B------:R-:W-:Y:S02]  /*05e0*/  SHF.R.S32.HI R2, RZ, 0x3, R6.reuse ;  /* 0x00000003ff027819 */ /* 0x100fe40000011406 */
[----:B------:R-:W-:-:S02]  /*05f0*/  SHF.R.S32.HI R11, RZ, 0x1f, R6 ;  /* 0x0000001fff0b7819 */ /* 0x000fc40000011406 */
[----:B------:R-:W-:Y:S02]  /*0600*/  SHF.R.S32.HI R6, RZ, 0x1f, R3 ;  /* 0x0000001fff067819 */ /* 0x000fe40000011403 */
[----:B-1----:R-:W-:Y:S02]  /*0610*/  I2FP.F32.U32 R10, UR8 ;  /* 0x00000008000a7c45 */ /* 0x002fe40008201000 */
[----:B------:R-:W-:Y:S02]  /*0620*/  LEA.HI R11, R11, R2, RZ, 0x2 ;  /* 0x000000020b0b7211 */ /* 0x000fe400078f10ff */
[----:B------:R-:W-:Y:S01]  /*0630*/  LEA.HI R6, R6, R3, RZ, 0x2 ;  /* 0x0000000306067211 */ /* 0x000fe200078f10ff */
[----:B------:R-:W-:Y:S01]  /*0640*/  FMUL R10, R10, UR4 ;  /* 0x000000040a0a7c20 */ /* 0x000fe20008400000 */
[----:B------:R-:W-:Y:S01]  /*0650*/  LOP3.LUT R11, R11, 0xfffffffc, RZ, 0xc0, !PT ;  /* 0xfffffffc0b0b7812 */ /* 0x000fe200078ec0ff */
[----:B------:R-:W-:Y:S01]  /*0660*/  VOTEU.ALL UP0, P0 ;  /* 0x00000000003f7886 */ /* 0x000fe20000000000 */
[----:B------:R-:W-:Y:S01]  /*0670*/  LOP3.LUT R6, R6, 0x3ffffffc, RZ, 0xc0, !PT ;  /* 0x3ffffffc06067812 */ /* 0x000fe200078ec0ff */
[----:B------:R-:W-:Y:S01]  /*0680*/  ULDC UR4, c[0x0][0x154] ;  /* 0x0000550000047ab9 */ /* 0x000fe20000000800 */
[----:B--2---:R-:W-:Y:S01]  /*0690*/  I2FP.F32.U32 R13, R8 ;  /* 0x00000008000d7245 */ /* 0x004fe20000201000 */
[----:B------:R-:W0:Y:S01]  /*06a0*/  F2I.U32.TRUNC.NTZ R10, R10 ;  /* 0x0000000a000a7305 */ /* 0x000e22000020f000 */
[----:B------:R-:W-:Y:S01]  /*06b0*/  IMAD.IADD R11, R2, 0x1, -R11 ;  /* 0x00000001020b7824 */ /* 0x000fe200078e0a0b */
[----:B------:R-:W1:Y:S01]  /*06c0*/  @!UP0 S2UR UR7, SR_CgaCtaId ;  /* 0x00000000000789c3 */ /* 0x000e620000008800 */
[----:B------:R-:W-:-:S02]  /*06d0*/  IMAD.IADD R6, R3, 0x1, -R6 ;  /* 0x0000000103067824 */ /* 0x000fc400078e0a06 */
[----:B------:R-:W-:Y:S01]  /*06e0*/  FMUL R13, R13, UR4 ;  /* 0x000000040d0d7c20 */ /* 0x000fe20008400000 */
[----:B------:R-:W-:Y:S01]  /*06f0*/  UMOV UR4, 0x20 ;  /* 0x0000002000047882 */ /* 0x000fe20000000000 */
[----:B------:R-:W-:Y:S01]  /*0700*/  @!UP0 UMOV UR6, 0x400 ;  /* 0x0000040000068882 */ /* 0x000fe20000000000 */
[----:B------:R-:W-:Y:S01]  /*0710*/  IMAD R6, R6, 0x4, R11 ;  /* 0x0000000406067824 */ /* 0x000fe200078e020b */
[----:B------:R-:W-:-:S04]  /*0720*/  @!UP0 UIADD3 UR4, -UR4, 0x100000, URZ ;  /* 0x0010000004048890 */ /* 0x000fc8000fffe13f */
[----:B------:R-:W-:Y:S02]  /*0730*/  @!UP0 USHF.L.U32 UR5, UR4, 0xb, URZ ;  /* 0x0000000b04058899 */ /* 0x000fe4000800063f */
[----:B------:R-:W-:Y:S01]  /*0740*/  @!UP0 USHF.L.U32 UR4, UR4, 0x1, URZ ;  /* 0x0000000104048899 */ /* 0x000fe2000800063f */
[----:B----4-:R-:W-:Y:S01]  /*0750*/  ISETP.EQ.U32.AND P2, PT, R14, 0x1, PT ;  /* 0x000000010e00780c */ /* 0x010fe20003f42070 */
[----:B------:R-:W2:Y:S01]  /*0760*/  LDC R11, c[0x0][0x148] ;  /* 0x00005200ff0b7b82 */ /* 0x000ea20000000800 */
[----:B------:R-:W4:Y:S01]  /*0770*/  F2I.U32.TRUNC.NTZ R13, R13 ;  /* 0x0000000d000d7305 */ /* 0x000f22000020f000 */
[----:B------:R-:W-:Y:S01]  /*0780*/  LEA.HI R2, R6, R6, RZ, 0x1 ;  /* 0x0000000606027211 */ /* 0x000fe200078f08ff */
[----:B------:R-:W-:Y:S01]  /*0790*/  VOTEU.ALL UP1, P0 ;  /* 0x00000000003f7886 */ /* 0x000fe20000020000 */
[----:B0-----:R-:W-:Y:S02]  /*07a0*/  IMAD.MOV R15, RZ, RZ, -R10 ;  /* 0x000000ffff0f7224 */ /* 0x001fe400078e0a0a */
[----:B------:R-:W-:-:S02]  /*07b0*/  LOP3.LUT R3, R2, 0xfffffffe, RZ, 0xc0, !PT ;  /* 0xfffffffe02037812 */ /* 0x000fc400078ec0ff */
[----:B------:R-:W-:Y:S01]  /*07c0*/  SHF.R.S32.HI R2, RZ, 0x1f, R7 ;  /* 0x0000001fff027819 */ /* 0x000fe20000011407 */
[----:B---3--:R-:W-:Y:S02]  /*07d0*/  IMAD R10, R12, R15, UR8 ;  /* 0x000000080c0a7e24 */ /* 0x008fe4000f8e020f */
[----:B------:R-:W-:Y:S01]  /*07e0*/  IMAD.IADD R3, R6, 0x1, -R3 ;  /* 0x0000000106037824 */ /* 0x000fe200078e0a03 */
[----:B------:R-:W-:-:S04]  /*07f0*/  LEA.HI R2, R2, R7, RZ, 0x2 ;  /* 0x0000000702027211 */ /* 0x000fc800078f10ff */
[----:B------:R-:W-:Y:S01]  /*0800*/  ISETP.NE.AND P4, PT, R3, R10, PT ;  /* 0x0000000a0300720c */ /* 0x000fe20003f85270 */
[----:B------:R-:W-:Y:S01]  /*0810*/  IMAD.SHL.U32 R3, R6, 0x4, RZ ;  /* 0x0000000406037824 */ /* 0x000fe200078e00ff */
[----:B------:R-:W-:Y:S01]  /*0820*/  LOP3.LUT R2, R2, 0xfffffffc, RZ, 0xc0, !PT ;  /* 0xfffffffc02027812 */ /* 0x000fe200078ec0ff */
[----:B----4-:R-:W-:Y:S01]  /*0830*/  IMAD.MOV R20, RZ, RZ, -R13 ;  /* 0x000000ffff147224 */ /* 0x010fe200078e0a0d */
[----:B-1----:R-:W-:Y:S02]  /*0840*/  @!UP0 ULEA UR6, UR7, UR6, 0x18 ;  /* 0x0000000607068291 */ /* 0x002fe4000f8ec03f */
[----:B------:R-:W-:Y:S01]  /*0850*/  LOP3.LUT R3, R6, 0xc, R3, 0x78, !PT ;  /* 0x0000000c06037812 */ /* 0x000fe200078e7803 */
[----:B------:R-:W-:Y:S01]  /*0860*/  IMAD.IADD R7, R7, 0x1, -R2 ;  /* 0x0000000107077824 */ /* 0x000fe200078e0a02 */
[----:B------:R-:W-:Y:S01]  /*0870*/  VOTEU.ALL UP0, P0 ;  /* 0x00000000003f7886 */ /* 0x000fe20000000000 */
[----:B--2---:R-:W-:Y:S01]  /*0880*/  IMAD R13, R11, R20, R8 ;  /* 0x000000140b0d7224 */ /* 0x004fe200078e0208 */
[----:B------:R-:W-:Y:S01]  /*0890*/  LOP3.LUT P0, RZ, R5, 0x7, RZ, 0xc0, !PT ;  /* 0x0000000705ff7812 */ /* 0x000fe2000780c0ff */
[----:B------:R-:W-:Y:S01]  /*08a0*/  IMAD.MOV.U32 R6, RZ, RZ, 0x1 ;  /* 0x00000001ff067424 */ /* 0x000fe200078e00ff */
[----:B------:R-:W-:-:S02]  /*08b0*/  ISETP.NE.AND P1, PT, R7, 0x3, PT ;  /* 0x000000030700780c */ /* 0x000fc40003f25270 */
[----:B------:R-:W-:Y:S02]  /*08c0*/  @P4 LEA.HI R2, R3, R3, RZ, 0x1 ;  /* 0x0000000303024211 */ /* 0x000fe400078f08ff */
[----:B------:R-:W-:Y:S01]  /*08d0*/  ISETP.EQ.OR P1, PT, R7, RZ, !P1 ;  /* 0x000000ff0700720c */ /* 0x000fe20004f22670 */
[----:B------:R-:W0:Y:S02]  /*08e0*/  FENCE.VIEW.ASYNC.S ;  /* 0x00000000000073c6 */ /* 0x000e240000000000 */
[----:B0-----:R0:W1:Y:S01]  /*08f0*/  @!UP0 SYNCS.EXCH.64 URZ, [UR6+0x130], UR4 ;  /* 0x00013004063f85b2 */ /* 0x0010620008000100 */
[----:B------:R-:W-:Y:S02]  /*0900*/  @P4 SHF.R.S32.HI R2, RZ, 0x1, R2 ;  /* 0x00000001ff024819 */ /* 0x000fe40000011402 */
[----:B------:R-:W-:Y:S02]  /*0910*/  ISETP.LT.U32.AND P0, PT, R3, 0x2, !P0 ;  /* 0x000000020300780c */ /* 0x000fe40004701070 */
[----:B------:R-:W-:-:S02]  /*0920*/  @P4 ISETP.NE.AND P5, PT, R2, R13, PT ;  /* 0x0000000d0200420c */ /* 0x000fc40003fa5270 */
[----:B------:R-:W-:Y:S02]  /*0930*/  ISETP.EQ.AND P1, PT, R4, RZ, P1 ;  /* 0x000000ff0400720c */ /* 0x000fe40000f22270 */
[----:B------:R-:W-:Y:S02]  /*0940*/  SEL R5, RZ, 0x1, !P0 ;  /* 0x00000001ff057807 */ /* 0x000fe40004000000 */
[----:B------:R-:W-:Y:S02]  /*0950*/  @P4 SEL R6, RZ, 0x1, P5 ;  /* 0x00000001ff064807 */ /* 0x000fe40002800000 */
[----:B------:R-:W-:Y:S02]  /*0960*/  SEL R2, RZ, 0x1, !P1 ;  /* 0x00000001ff027807 */ /* 0x000fe40004800000 */
[----:B------:R-:W-:Y:S01]  /*0970*/  LOP3.LUT R6, R6, R5, RZ, 0xc0, !PT ;  /* 0x0000000506067212 */ /* 0x000fe200078ec0ff */
[----:B------:R0:W2:Y:S01]  /*0980*/  @!UP1 SYNCS.EXCH.64 URZ, [UR6+0x138], UR4 ;  /* 0x00013804063f95b2 */ /* 0x0000a20008000100 */
[----:B------:R-:W-:Y:S01]  /*0990*/  SEL R2, R2, 0x2, P6 ;  /* 0x0000000202027807 */ /* 0x000fe20003000000 */
[----:B------:R-:W-:Y:S01]  /*09a0*/  NOP ;  /* 0x0000000000007918 */ /* 0x000fe20000000000 */
[----:B------:R-:W-:Y:S05]  /*09b0*/  @!P2 BRA `(.L_x_4) ;  /* 0x000000000008a947 */ /* 0x000fea0003800000 */
[----:B-12---:R-:W-:Y:S01]  /*09c0*/  UCGABAR_ARV ;  /* 0x00000000000079c7 */ /* 0x006fe20008000000 */
[----:B------:R-:W-:Y:S05]  /*09d0*/  BRA `(.L_x_5) ;  /* 0x0000000000047947 */ /* 0x000fea0003800000 */
.L_x_4:
[----:B-12---:R-:W-:Y:S01]  /*09e0*/  NOP ;  /* 0x0000000000007918 */ /* 0x006fe20000000000 */
.L_x_5:
[----:B------:R-:W1:Y:S01]  /*09f0*/  LDC R4, c[0x0][0x65c] ;  /* 0x00019700ff047b82 */ /* 0x000e620000000800 */
[----:B------:R-:W-:Y:S01]  /*0a00*/  IMAD.MOV.U32 R5, RZ, RZ, RZ ;  /* 0x000000ffff057224 */ /* 0x000fe200078e00ff */
[----:B-1----:R-:W-:Y:S01]  /*0a10*/  ISETP.NE.AND P4, PT, R4, 0x1, PT ;  /* 0x000000010400780c */ /* 0x002fe20003f85270 */
[----:B------:R-:W-:-:S12]  /*0a20*/  IMAD.U32 R4, RZ, RZ, UR8 ;  /* 0x00000008ff047e24 */ /* 0x000fd8000f8e00ff */
[----:B------:R-:W1:Y:S01]  /*0a30*/  @P4 LDC R15, c[0x0][0x10] ;  /* 0x00000400ff0f4b82 */ /* 0x000e620000000800 */
[----:B------:R-:W-:Y:S02]  /*0a40*/  @P4 IMAD.MOV.U32 R9, RZ, RZ, RZ ;  /* 0x000000ffff094224 */ /* 0x000fe400078e00ff */
[----:B------:R-:W-:-:S05]  /*0a50*/  @P4 IMAD.MOV.U32 R17, RZ, RZ, RZ ;  /* 0x000000ffff114224 */ /* 0x000fca00078e00ff */
[----:B------:R-:W2:Y:S01]  /*0a60*/  @!P4 LDC R13, c[0x0][0xc] ;  /* 0x00000300ff0dcb82 */ /* 0x000ea20000000800 */
[----:B-1----:R-:W-:-:S04]  /*0a70*/  @P4 IMAD.WIDE.U32 R14, R15, UR8, R8 ;  /* 0x000000080f0e4c25 */ /* 0x002fc8000f8e0008 */
[----:B--2---:R-:W-:-:S04]  /*0a80*/  @!P4 IMAD.WIDE.U32 R12, R8, R13, R4 ;  /* 0x0000000d080cc225 */ /* 0x004fc800078e0004 */
[----:B------:R-:W-:Y:S02]  /*0a90*/  @P4 IMAD.MOV.U32 R4, RZ, RZ, R14 ;  /* 0x000000ffff044224 */ /* 0x000fe400078e000e */
[----:B------:R-:W-:Y:S02]  /*0aa0*/  @P4 IMAD.IADD R5, R15, 0x1, R17 ;  /* 0x000000010f054824 */ /* 0x000fe400078e0211 */
[----:B------:R-:W-:Y:S02]  /*0ab0*/  @!P4 IMAD.MOV.U32 R4, RZ, RZ, R12 ;  /* 0x000000ffff04c224 */ /* 0x000fe400078e000c */
[----:B------:R-:W-:Y:S01]  /*0ac0*/  @!P4 IMAD.MOV.U32 R5, RZ, RZ, R13 ;  /* 0x000000ffff05c224 */ /* 0x000fe200078e000d */
[----:B------:R-:W-:Y:S06]  /*0ad0*/  @!P2 BRA `(.L_x_6) ;  /* 0x00000000000ca947 */ /* 0x000fec0003800000 */
[----:B------:R-:W-:Y:S01]  /*0ae0*/  UCGABAR_WAIT ;  /* 0x0000000000007dc7 */ /* 0x000fe20008000000 */
[----:B------:R-:W-:Y:S01]  /*0af0*/  CCTL.IVALL ;  /* 0x00000000ff00798f */ /* 0x000fe20002000000 */
[----:B------:R-:W-:Y:S05]  /*0b00*/  BRA `(.L_x_7) ;  /* 0x0000000000047947 */ /* 0x000fea0003800000 */
.L_x_6:
[----:B------:R-:W-:Y:S06]  /*0b10*/  BAR.SYNC.DEFER_BLOCKING 0x0 ;  /* 0x0000000000007b1d */ /* 0x000fec0000010000 */
.L_x_7:
[----:B------:R-:W-:Y:S05]  /*0b20*/  @!P3 BRA `(.L_x_8) ;  /* 0x0000004800f4b947 */ /* 0x000fea0003800000 */
[----:B------:R-:W-:-:S13]  /*0b30*/  ISETP.GT.U32.AND P0, PT, R16, 0x1, PT ;  /* 0x000000011000780c */ /* 0x000fda0003f04070 */
[----:B0-----:R-:W-:Y:S05]  /*0b40*/  @P0 EXIT ;  /* 0x000000000000094d */ /* 0x001fea0003800000 */
[----:B------:R-:W-:Y:S01]  /*0b50*/  ULDC.64 UR4, c[0x0][0x650] ;  /* 0x0001940000047ab9 */ /* 0x000fe20000000a00 */
[----:B------:R-:W-:Y:S01]  /*0b60*/  PRMT R14, RZ, 0x7610, R14 ;  /* 0x00007610ff0e7816 */ /* 0x000fe2000000000e */
[----:B------:R-:W-:Y:S01]  /*0b70*/  IMAD.MOV.U32 R71, RZ, RZ, -0x1 ;  /* 0xffffffffff477424 */ /* 0x000fe200078e00ff */
[----:B------:R-:W-:Y:S01]  /*0b80*/  ISETP.GE.U32.AND P0, PT, R4, UR4, PT ;  /* 0x0000000404007c0c */ /* 0x000fe2000bf06070 */
[----:B------:R-:W-:Y:S02]  /*0b90*/  IMAD.MOV.U32 R15, RZ, RZ, -0x1 ;  /* 0xffffffffff0f7424 */ /* 0x000fe400078e00ff */
[----:B------:R-:W-:Y:S01]  /*0ba0*/  IMAD.MOV.U32 R73, RZ, RZ, -0x1 ;  /* 0xffffffffff497424 */ /* 0x000fe200078e00ff */
[----:B------:R-:W-:-:S13]  /*0bb0*/  ISETP.GE.U32.AND.EX P0, PT, R5, UR5, PT, P0 ;  /* 0x0000000505007c0c */ /* 0x000fda000bf06100 */
[----:B------:R-:W-:Y:S05]  /*0bc0*/  @P0 BRA `(.L_x_9) ;  /* 0x0000000400240947 */ /* 0x000fea0003800000 */
[----:B------:R-:W0:Y:S01]  /*0bd0*/  LDC.64 R22, c[0x0][0x628] ;  /* 0x00018a00ff167b82 */ /* 0x000e220000000a00 */
[----:B------:R-:W-:Y:S02]  /*0be0*/  IMAD.MOV.U32 R12, RZ, RZ, R4 ;  /* 0x000000ffff0c7224 */ /* 0x000fe400078e0004 */
[----:B------:R-:W-:-:S05]  /*0bf0*/  IMAD.MOV.U32 R13, RZ, RZ, R5 ;  /* 0x000000ffff0d7224 */ /* 0x000fca00078e0005 */
[----:B------:R-:W1:Y:S08]  /*0c00*/  LDC R18, c[0x0][0x630] ;  /* 0x00018c00ff127b82 */ /* 0x000e700000000800 */
[----:B------:R-:W2:Y:S01]  /*0c10*/  LDC.64 R24, c[0x0][0x620] ;  /* 0x00018800ff187b82 */ /* 0x000ea20000000a00 */
[----:B0-----:R-:W-:-:S04]  /*0c20*/  ISETP.NE.U32.AND P0, PT, R22, RZ, PT ;  /* 0x000000ff1600720c */ /* 0x001fc80003f05070 */
[----:B------:R-:W-:-:S13]  /*0c30*/  ISETP.NE.AND.EX P0, PT, R23, RZ, PT, P0 ;  /* 0x000000ff1700720c */ /* 0x000fda0003f05300 */
[----:B-12---:R-:W-:Y:S05]  /*0c40*/  @!P0 BRA `(.L_x_10) ;  /* 0x0000000000288947 */ /* 0x006fea0003800000 */
[----:B------:R-:W0:Y:S02]  /*0c50*/  LDC R7, c[0x0][0x634] ;  /* 0x00018d00ff077b82 */ /* 0x000e240000000800 */
[----:B0-----:R-:W-:-:S05]  /*0c60*/  IADD3 R7, P0, R4, R7, RZ ;  /* 0x0000000704077210 */ /* 0x001fca0007f1e0ff */
[----:B------:R-:W-:-:S04]  /*0c70*/  IMAD.X R19, RZ, RZ, R5, P0 ;  /* 0x000000ffff137224 */ /* 0x000fc800000e0605 */
[----:B------:R-:W-:-:S04]  /*0c80*/  IMAD.WIDE.U32 R12, R19, R22, RZ ;  /* 0x00000016130c7225 */ /* 0x000fc800078e00ff */
[----:B------:R-:W-:-:S04]  /*0c90*/  IMAD.WIDE.U32 R14, P0, R7, R23, R12 ;  /* 0x00000017070e7225 */ /* 0x000fc8000780000c */
[----:B------:R-:W-:-:S04]  /*0ca0*/  IMAD.WIDE.U32 R12, R7, R22, RZ ;  /* 0x00000016070c7225 */ /* 0x000fc800078e00ff */
[----:B------:R-:W-:Y:S01]  /*0cb0*/  IMAD.X R17, RZ, RZ, RZ, P0 ;  /* 0x000000ffff117224 */ /* 0x000fe200000e06ff */
[----:B------:R-:W-:Y:S01]  /*0cc0*/  IADD3 RZ, P0, R13, R14, RZ ;  /* 0x0000000e0dff7210 */ /* 0x000fe20007f1e0ff */
[----:B------:R-:W-:-:S04]  /*0cd0*/  IMAD.MOV.U32 R16, RZ, RZ, R15 ;  /* 0x000000ffff107224 */ /* 0x000fc800078e000f */
[----:B------:R-:W-:-:S08]  /*0ce0*/  IMAD.WIDE.U32.X R12, R19, R23, R16, P0 ;  /* 0x00000017130c7225 */ /* 0x000fd000000e0410 */
.L_x_10:
[----:B------:R-:W0:Y:S01]  /*0cf0*/  LDC.64 R28, c[0x0][0x640] ;  /* 0x00019000ff1c7b82 */ /* 0x000e220000000a00 */
[--C-:B------:R-:W-:Y:S01]  /*0d00*/  SHF.R.U64 R73, R12, R18, R13.reuse ;  /* 0x000000120c497219 */ /* 0x100fe2000000120d */
[----:B------:R-:W-:Y:S01]  /*0d10*/  IMAD R27, R11, R20, R8 ;  /* 0x000000140b1b7224 */ /* 0x000fe200078e0208 */
[----:B------:R-:W-:Y:S01]  /*0d20*/  SHF.R.U32.HI R7, RZ, R18, R13 ;  /* 0x00000012ff077219 */ /* 0x000fe2000001160d */
[----:B------:R-:W-:Y:S01]  /*0d30*/  IMAD.MOV.U32 R23, RZ, RZ, 0x1 ;  /* 0x00000001ff177424 */ /* 0x000fe200078e00ff */
[----:B------:R-:W-:-:S03]  /*0d40*/  IADD3 R9, P0, RZ, -R73, RZ ;  /* 0x80000049ff097210 */ /* 0x000fc60007f1e0ff */
[----:B------:R-:W1:Y:S02]  /*0d50*/  LDC R22, c[0x0][0x618] ;  /* 0x00018600ff167b82 */ /* 0x000e640000000800 */
[----:B------:R-:W-:Y:S02]  /*0d60*/  IMAD.X R7, RZ, RZ, ~R7, P0 ;  /* 0x000000ffff077224 */ /* 0x000fe400000e0e07 */
[----:B------:R-:W-:-:S04]  /*0d70*/  IMAD.WIDE.U32 R12, R9, R24, R4 ;  /* 0x00000018090c7225 */ /* 0x000fc800078e0004 */
[----:B------:R-:W2:Y:S01]  /*0d80*/  LDC R18, c[0x0][0x608] ;  /* 0x00018200ff127b82 */ /* 0x000ea20000000800 */
[----:B------:R-:W-:Y:S02]  /*0d90*/  IMAD R14, R7, R24, RZ ;  /* 0x00000018070e7224 */ /* 0x000fe400078e02ff */
[----:B------:R-:W-:Y:S02]  /*0da0*/  IMAD.MOV.U32 R7, RZ, RZ, -0x1 ;  /* 0xffffffffff077424 */ /* 0x000fe400078e00ff */
[----:B------:R-:W-:-:S03]  /*0db0*/  IMAD R9, R9, R25, R14 ;  /* 0x0000001909097224 */ /* 0x000fc600078e020e */
[----:B------:R-:W3:Y:S01]  /*0dc0*/  LDC R26, c[0x0][0x658] ;  /* 0x00019600ff1a7b82 */ /* 0x000ee20000000800 */
[----:B------:R-:W-:Y:S01]  /*0dd0*/  IMAD.IADD R9, R13, 0x1, R9 ;  /* 0x000000010d097824 */ /* 0x000fe200078e0209 */
[----:B0-----:R-:W-:-:S04]  /*0de0*/  ISETP.NE.U32.AND P0, PT, R28, RZ, PT ;  /* 0x000000ff1c00720c */ /* 0x001fc80003f05070 */
[----:B------:R-:W-:Y:S02]  /*0df0*/  ISETP.NE.AND.EX P0, PT, R29, RZ, PT, P0 ;  /* 0x000000ff1d00720c */ /* 0x000fe40003f05300 */
[----:B------:R-:W0:Y:S01]  /*0e00*/  LDC R24, c[0x0][0x600] ;  /* 0x00018000ff187b82 */ /* 0x000e220000000800 */
[-CC-:B-1----:R-:W-:Y:S02]  /*0e10*/  SHF.R.U64 R16, R12, R22.reuse, R9.reuse ;  /* 0x000000160c107219 */ /* 0x182fe40000001209 */
[----:B------:R-:W-:-:S05]  /*0e20*/  SHF.R.U32.HI R9, RZ, R22, R9 ;  /* 0x00000016ff097219 */ /* 0x000fca0000011609 */
[----:B------:R-:W1:Y:S01]  /*0e30*/  LDC R19, c[0x0][0x648] ;  /* 0x00019200ff137b82 */ /* 0x000e620000000800 */
[-CC-:B--2---:R-:W-:Y:S02]  /*0e40*/  SHF.R.U64 R22, R16, R18.reuse, R9.reuse ;  /* 0x0000001210167219 */ /* 0x184fe40000001209 */
[----:B------:R-:W-:-:S05]  /*0e50*/  SHF.R.U32.HI R9, RZ, R18, R9 ;  /* 0x00000012ff097219 */ /* 0x000fca0000011609 */
[----:B------:R-:W2:Y:S01]  /*0e60*/  LDC R21, c[0x0][0x638] ;  /* 0x00018e00ff157b82 */ /* 0x000ea20000000800 */
[-CC-:B---3--:R-:W-:Y:S02]  /*0e70*/  SHF.R.U64 R18, R22, R26.reuse, R9.reuse ;  /* 0x0000001a16127219 */ /* 0x188fe40000001209 */
[-C--:B------:R-:W-:Y:S02]  /*0e80*/  SHF.L.U32 R7, R7, R26.reuse, RZ ;  /* 0x0000001a07077219 */ /* 0x080fe400000006ff */
[----:B------:R-:W-:Y:S01]  /*0e90*/  SHF.R.U32.HI R9, RZ, R26, R9 ;  /* 0x0000001aff097219 */ /* 0x000fe20000011609 */
[----:B------:R-:W-:Y:S01]  /*0ea0*/  IMAD.MOV.U32 R8, RZ, RZ, R18 ;  /* 0x000000ffff087224 */ /* 0x000fe200078e0012 */
[----:B------:R-:W-:Y:S01]  /*0eb0*/  LOP3.LUT R11, RZ, R7, RZ, 0x33, !PT ;  /* 0x00000007ff0b7212 */ /* 0x000fe200078e33ff */
[----:B------:R-:W3:Y:S01]  /*0ec0*/  LDC R25, c[0x0][0x610] ;  /* 0x00018400ff197b82 */ /* 0x000ee20000000800 */
[----:B------:R-:W-:Y:S05]  /*0ed0*/  @!P0 BRA `(.L_x_11) ;  /* 0x0000000000288947 */ /* 0x000fea0003800000 */
[----:B------:R-:W4:Y:S02]  /*0ee0*/  LDC R7, c[0x0][0x64c] ;  /* 0x00019300ff077b82 */ /* 0x000f240000000800 */
[----:B----4-:R-:W-:-:S05]  /*0ef0*/  IADD3 R7, P0, R18, R7, RZ ;  /* 0x0000000712077210 */ /* 0x010fca0007f1e0ff */
        /* <DEDUP_REMOVED lines=8> */
.L_x_11:
[----:B-1----:R-:W-:Y:S01]  /*0f80*/  SHF.R.U64 R9, R8, R19, R9 ;  /* 0x0000001308097219 */ /* 0x002fe20000001209 */
[----:B------:R-:W-:Y:S01]  /*0f90*/  IMAD.MOV.U32 R14, RZ, RZ, 0x1 ;  /* 0x00000001ff0e7424 */ /* 0x000fe200078e00ff */
[----:B------:R-:W-:Y:S01]  /*0fa0*/  LOP3.LUT R8, R22, R11, RZ, 0xc0, !PT ;  /* 0x0000000b16087212 */ /* 0x000fe200078ec0ff */
[----:B0-----:R-:W-:Y:S01]  /*0fb0*/  VIADD R11, R24, 0xffffffff ;  /* 0xffffffff180b7836 */ /* 0x001fe20000000000 */
[----:B------:R-:W-:Y:S01]  /*0fc0*/  SHF.L.U32 R7, R23, R26, RZ ;  /* 0x0000001a17077219 */ /* 0x000fe200000006ff */
[----:B------:R-:W-:Y:S01]  /*0fd0*/  IMAD.MOV R12, RZ, RZ, -R9 ;  /* 0x000000ffff0c7224 */ /* 0x000fe200078e0a09 */
[----:B------:R-:W-:Y:S02]  /*0fe0*/  SEL R10, R10, R27, !P4 ;  /* 0x0000001b0a0a7207 */ /* 0x000fe40006000000 */
[----:B------:R-:W-:Y:S01]  /*0ff0*/  LOP3.LUT R11, R16, R11, RZ, 0xc0, !PT ;  /* 0x0000000b100b7212 */ /* 0x000fe200078ec0ff */
[----:B------:R-:W-:Y:S02]  /*1000*/  IMAD R9, R7, R9, R8 ;  /* 0x0000000907097224 */ /* 0x000fe400078e0208 */
[----:B--2---:R-:W-:-:S02]  /*1010*/  IMAD R7, R12, R21, R18 ;  /* 0x000000150c077224 */ /* 0x004fc400078e0212 */
[----:B---3--:R-:W-:Y:S02]  /*1020*/  IMAD R10, R9, R25, R10 ;  /* 0x00000019090a7224 */ /* 0x008fe400078e020a */
[----:B------:R-:W-:-:S05]  /*1030*/  IMAD R7, R7, R24, R11 ;  /* 0x0000001807077224 */ /* 0x000fca00078e020b */
[----:B------:R-:W-:Y:S02]  /*1040*/  SEL R15, R7, R10, !P4 ;  /* 0x0000000a070f7207 */ /* 0x000fe40006000000 */
[----:B------:R-:W-:-:S07]  /*1050*/  SEL R71, R10, R7, !P4 ;  /* 0x000000070a477207 */ /* 0x000fce0006000000 */
.L_x_9:
[----:B------:R-:W-:-:S08]  /*1060*/  NOP ;  /* 0x0000000000007918 */ /* 0x000fd00000000000 */
[----:B------:R-:W0:Y:S02]  /*1070*/  USETMAXREG.TRY_ALLOC.CTAPOOL UP0, 0xe8 ;  /* 0x000000e8000079c8 */ /* 0x000e240008000600 */
[----:B0-----:R-:W-:-:S13]  /*1080*/  PLOP3.LUT P0, PT, PT, PT, UP0, 0x80, 0x0 ;  /* 0x000000000000781c */ /* 0x001fda0003f0f008 */
[----:B------:R-:W-:Y:S05]  /*1090*/  @!P0 BRA `(.L_x_9) ;  /* 0xfffffffc00f08947 */ /* 0x000fea000383ffff */
[----:B------:R-:W-:Y:S01]  /*10a0*/  ULDC.64 UR4, c[0x0][0x598] ;  /* 0x0001660000047ab9 */ /* 0x000fe20000000a00 */
[----:B------:R-:W-:Y:S01]  /*10b0*/  ULDC.64 UR16, c[0x0][0x208] ;  /* 0x0000820000107ab9 */ /* 0x000fe20000000a00 */
[----:B------:R-:W-:-:S04]  /*10c0*/  ISETP.NE.U32.AND P0, PT, RZ, UR4, PT ;  /* 0x00000004ff007c0c */ /* 0x000fc8000bf05070 */
[----:B------:R-:W-:-:S13]  /*10d0*/  ISETP.NE.AND.EX P0, PT, RZ, UR5, PT, P0 ;  /* 0x00000005ff007c0c */ /* 0x000fda000bf05300 */
[----:B------:R-:W-:Y:S05]  /*10e0*/  @!P0 BRA `(.L_x_12) ;  /* 0x00000000001c8947 */ /* 0x000fea0003800000 */
[----:B------:R-:W0:Y:S02]  /*10f0*/  LDC.64 R8, c[0x0][0x598] ;  /* 0x00016600ff087b82 */ /* 0x000e240000000a00 */
[----:B0-----:R-:W2:Y:S02]  /*1100*/  LDG.E.64 R8, desc[UR16][R8.64] ;  /* 0x0000001008087981 */ /* 0x001ea4000c1e1b00 */
[----:B--2---:R-:W-:-:S04]  /*1110*/  ISETP.NE.U32.AND P0, PT, R8, RZ, PT ;  /* 0x000000ff0800720c */ /* 0x004fc80003f05070 */
[----:B------:R-:W-:-:S13]  /*1120*/  ISETP.NE.AND.EX P0, PT, R9, RZ, PT, P0 ;  /* 0x000000ff0900720c */ /* 0x000fda0003f05300 */
[----:B------:R-:W-:Y:S05]  /*1130*/  @!P0 BRA `(.L_x_12) ;  /* 0x0000000000088947 */ /* 0x000fea0003800000 */
[----:B------:R0:W5:Y:S01]  /*1140*/  LD.E R7, desc[UR16][R8.64] ;  /* 0x0000001008077980 */ /* 0x000162000c101900 */
[----:B------:R-:W-:Y:S05]  /*1150*/  BRA `(.L_x_13) ;  /* 0x0000000000207947 */ /* 0x000fea0003800000 */
.L_x_12:
[----:B------:R-:W-:Y:S02]  /*1160*/  ULDC.64 UR4, c[0x0][0x588] ;  /* 0x0001620000047ab9 */ /* 0x000fe40000000a00 */
[----:B------:R-:W-:-:S04]  /*1170*/  ISETP.NE.U32.AND P0, PT, RZ, UR4, PT ;  /* 0x00000004ff007c0c */ /* 0x000fc8000bf05070 */
[----:B------:R-:W-:-:S13]  /*1180*/  ISETP.NE.AND.EX P0, PT, RZ, UR5, PT, P0 ;  /* 0x00000005ff007c0c */ /* 0x000fda000bf05300 */
[----:B------:R-:W-:Y:S05]  /*1190*/  @!P0 BRA `(.L_x_14) ;  /* 0x00000000000c8947 */ /* 0x000fea0003800000 */
[----:B------:R-:W0:Y:S02]  /*11a0*/  LDC.64 R8, c[0x0][0x588] ;  /* 0x00016200ff087b82 */ /* 0x000e240000000a00 */
[----:B0-----:R1:W5:Y:S01]  /*11b0*/  LDG.E R7, desc[UR16][R8.64] ;  /* 0x0000001008077981 */ /* 0x001362000c1e1900 */
[----:B------:R-:W-:Y:S05]  /*11c0*/  BRA `(.L_x_13) ;  /* 0x0000000000047947 */ /* 0x000fea0003800000 */
.L_x_14:
[----:B------:R-:W2:Y:S02]  /*11d0*/  LDC R7, c[0x0][0x580] ;  /* 0x00016000ff077b82 */ /* 0x000ea40000000800 */
.L_x_13:
[----:B------:R-:W-:Y:S02]  /*11e0*/  ULDC.64 UR4, c[0x0][0x5a0] ;  /* 0x0001680000047ab9 */ /* 0x000fe40000000a00 */
[----:B------:R-:W-:-:S04]  /*11f0*/  ISETP.NE.U32.AND P0, PT, RZ, UR4, PT ;  /* 0x00000004ff007c0c */ /* 0x000fc8000bf05070 */
[----:B------:R-:W-:-:S13]  /*1200*/  ISETP.NE.AND.EX P0, PT, RZ, UR5, PT, P0 ;  /* 0x00000005ff007c0c */ /* 0x000fda000bf05300 */
[----:B------:R-:W-:Y:S05]  /*1210*/  @!P0 BRA `(.L_x_15) ;  /* 0x00000000001c8947 */ /* 0x000fea0003800000 */
[----:B01----:R-:W0:Y:S02]  /*1220*/  LDC.64 R8, c[0x0][0x5a0] ;  /* 0x00016800ff087b82 */ /* 0x003e240000000a00 */
[----:B0-----:R-:W3:Y:S02]  /*1230*/  LDG.E.64 R8, desc[UR16][R8.64] ;  /* 0x0000001008087981 */ /* 0x001ee4000c1e1b00 */
[----:B---3--:R-:W-:-:S04]  /*1240*/  ISETP.NE.U32.AND P0, PT, R8, RZ, PT ;  /* 0x000000ff0800720c */ /* 0x008fc80003f05070 */
[----:B------:R-:W-:-:S13]  /*1250*/  ISETP.NE.AND.EX P0, PT, R9, RZ, PT, P0 ;  /* 0x000000ff0900720c */ /* 0x000fda0003f05300 */
[----:B------:R-:W-:Y:S05]  /*1260*/  @!P0 BRA `(.L_x_15) ;  /* 0x0000000000088947 */ /* 0x000fea0003800000 */
[----:B------:R0:W5:Y:S01]  /*1270*/  LD.E R12, desc[UR16][R8.64] ;  /* 0x00000010080c7980 */ /* 0x000162000c101900 */
[----:B------:R-:W-:Y:S05]  /*1280*/  BRA `(.L_x_16) ;  /* 0x0000000000207947 */ /* 0x000fea0003800000 */
.L_x_15:
[----:B------:R-:W-:Y:S02]  /*1290*/  ULDC.64 UR4, c[0x0][0x590] ;  /* 0x0001640000047ab9 */ /* 0x000fe40000000a00 */
[----:B------:R-:W-:-:S04]  /*12a0*/  ISETP.NE.U32.AND P0, PT, RZ, UR4, PT ;  /* 0x00000004ff007c0c */ /* 0x000fc8000bf05070 */
[----:B------:R-:W-:-:S13]  /*12b0*/  ISETP.NE.AND.EX P0, PT, RZ, UR5, PT, P0 ;  /* 0x00000005ff007c0c */ /* 0x000fda000bf05300 */
[----:B------:R-:W-:Y:S05]  /*12c0*/  @!P0 BRA `(.L_x_17) ;  /* 0x00000000000c8947 */ /* 0x000fea0003800000 */
[----:B------:R-:W3:Y:S02]  /*12d0*/  LDC.64 R12, c[0x0][0x590] ;  /* 0x00016400ff0c7b82 */ /* 0x000ee40000000a00 */
[----:B---3--:R3:W5:Y:S01]  /*12e0*/  LDG.E R12, desc[UR16][R12.64] ;  /* 0x000000100c0c7981 */ /* 0x008762000c1e1900 */
[----:B------:R-:W-:Y:S05]  /*12f0*/  BRA `(.L_x_16) ;  /* 0x0000000000047947 */ /* 0x000fea0003800000 */
.L_x_17:
[----:B------:R-:W4:Y:S02]  /*1300*/  LDC R12, c[0x0][0x584] ;  /* 0x00016100ff0c7b82 */ /* 0x000f240000000800 */
.L_x_16:
[----:B------:R-:W-:-:S13]  /*1310*/  LOP3.LUT P0, RZ, R14, 0xff, RZ, 0xc0, !PT ;  /* 0x000000ff0eff7812 */ /* 0x000fda000780c0ff */
[----:B------:R-:W-:Y:S05]  /*1320*/  @!P0 EXIT ;  /* 0x000000000000894d */ /* 0x000fea0003800000 */
[----:B------:R-:W-:Y:S01]  /*1330*/  ULDC UR4, c[0x0][0x28c] ;  /* 0x0000a30000047ab9 */ /* 0x000fe20000000800 */
[----:B------:R-:W-:Y:S01]  /*1340*/  LOP3.LUT R81, R2, 0x1, RZ, 0xfc, !PT ;  /* 0x0000000102517812 */ /* 0x000fe200078efcff */
[----:B------:R-:W-:-:S04]  /*1350*/  UIADD3 UR4, UR4, 0x3f, URZ ;  /* 0x0000003f04047890 */ /* 0x000fc8000fffe03f */
[----:B------:R-:W-:-:S04]  /*1360*/  USHF.R.S32.HI UR5, URZ, 0x1f, UR4 ;  /* 0x0000001f3f057899 */ /* 0x000fc80008011404 */
[----:B------:R-:W-:-:S03]  /*1370*/  ULEA.HI UR5, UR5, UR4, URZ, 0x6 ;  /* 0x0000000405057291 */ /* 0x000fc6000f8f303f */
[----:B------:R-:W-:Y:S01]  /*1380*/  UMOV UR4, URZ ;  /* 0x0000003f00047c82 */ /* 0x000fe20008000000 */
[----:B------:R-:W-:-:S03]  /*1390*/  USHF.R.S32.HI UR9, URZ, 0x6, UR5 ;  /* 0x000000063f097899 */ /* 0x000fc60008011405 */
[----:B------:R-:W-:-:S09]  /*13a0*/  UMOV UR5, URZ ;  /* 0x0000003f00057c82 */ /* 0x000fd20008000000 */
.L_x_108:
[----:B01----:R-:W-:Y:S01]  /*13b0*/  LOP3.LUT R8, R0, 0x80, RZ, 0xc0, !PT ;  /* 0x0000008000087812 */ /* 0x003fe200078ec0ff */
[----:B------:R-:W0:Y:S01]  /*13c0*/  S2UR UR13, SR_CgaCtaId ;  /* 0x00000000000d79c3 */ /* 0x000e220000008800 */
[----:B------:R-:W-:Y:S01]  /*13d0*/  UMOV UR12, 0x400 ;  /* 0x00000400000c7882 */ /* 0x000fe20000000000 */
[----:B------:R-:W-:Y:S01]  /*13e0*/  UMOV UR6, URZ ;  /* 0x0000003f00067c82 */ /* 0x000fe20008000000 */
[----:B------:R-:W-:Y:S01]  /*13f0*/  SHF.R.U32.HI R8, RZ, 0x7, R8 ;  /* 0x00000007ff087819 */ /* 0x000fe20000011608 */
[----:B------:R-:W-:Y:S01]  /*1400*/  UMOV UR7, URZ ;  /* 0x0000003f00077c82 */ /* 0x000fe20008000000 */
[----:B------:R-:W-:Y:S01]  /*1410*/  UMOV UR18, UR5 ;  /* 0x0000000500127c82 */ /* 0x000fe20008000000 */
[----:B------:R-:W-:Y:S01]  /*1420*/  CS2R R16, SRZ ;  /* 0x0000000000107805 */ /* 0x000fe2000001ff00 */
[----:B---3--:R-:W-:Y:S01]  /*1430*/  IMAD.MOV.U32 R13, RZ, RZ, RZ ;  /* 0x000000ffff0d7224 */ /* 0x008fe200078e00ff */
[----:B------:R-:W1:Y:S01]  /*1440*/  LDC R9, c[0x0][0x28c] ;  /* 0x0000a300ff097b82 */ /* 0x000e620000000800 */
[----:B------:R-:W3:Y:S01]  /*1450*/  SHFL.IDX PT, R8, R8, RZ, 0x1f ;  /* 0x00001fff08087589 */ /* 0x000ee200000e0000 */
[----:B------:R-:W-:-:S02]  /*1460*/  CS2R R18, SRZ ;  /* 0x0000000000127805 */ /* 0x000fc4000001ff00 */
[----:B------:R-:W-:Y:S02]  /*1470*/  CS2R R20, SRZ ;  /* 0x0000000000147805 */ /* 0x000fe4000001ff00 */
[----:B------:R-:W-:Y:S02]  /*1480*/  CS2R R22, SRZ ;  /* 0x0000000000167805 */ /* 0x000fe4000001ff00 */
[----:B------:R-:W-:Y:S02]  /*1490*/  CS2R R56, SRZ ;  /* 0x0000000000387805 */ /* 0x000fe4000001ff00 */
[----:B------:R-:W-:Y:S02]  /*14a0*/  CS2R R58, SRZ ;  /* 0x00000000003a7805 */ /* 0x000fe4000001ff00 */
[----:B------:R-:W-:Y:S02]  /*14b0*/  CS2R R60, SRZ ;  /* 0x00000000003c7805 */ /* 0x000fe4000001ff00 */
[----:B------:R-:W-:-:S02]  /*14c0*/  CS2R R62, SRZ ;  /* 0x00000000003e7805 */ /* 0x000fc4000001ff00 */
[----:B------:R-:W-:Y:S02]  /*14d0*/  CS2R R64, SRZ ;  /* 0x0000000000407805 */ /* 0x000fe4000001ff00 */
[----:B------:R-:W-:Y:S02]  /*14e0*/  CS2R R66, SRZ ;  /* 0x0000000000427805 */ /* 0x000fe4000001ff00 */
[----:B------:R-:W-:Y:S01]  /*14f0*/  CS2R R68, SRZ ;  /* 0x0000000000447805 */ /* 0x000fe2000001ff00 */
[----:B------:R-:W-:Y:S01]  /*1500*/  IMAD.MOV.U32 R70, RZ, RZ, RZ ;  /* 0x000000ffff467224 */ /* 0x000fe200078e00ff */
[----:B------:R-:W-:Y:S01]  /*1510*/  CS2R R74, SRZ ;  /* 0x00000000004a7805 */ /* 0x000fe2000001ff00 */
[----:B------:R-:W-:Y:S01]  /*1520*/  IMAD.MOV.U32 R72, RZ, RZ, RZ ;  /* 0x000000ffff487224 */ /* 0x000fe200078e00ff */
[----:B------:R-:W-:Y:S02]  /*1530*/  CS2R R76, SRZ ;  /* 0x00000000004c7805 */ /* 0x000fe4000001ff00 */
[----:B------:R-:W-:Y:S01]  /*1540*/  CS2R R78, SRZ ;  /* 0x00000000004e7805 */ /* 0x000fe2000001ff00 */
[----:B------:R-:W-:Y:S01]  /*1550*/  IMAD.MOV.U32 R80, RZ, RZ, RZ ;  /* 0x000000ffff507224 */ /* 0x000fe200078e00ff */
[----:B----4-:R-:W-:Y:S01]  /*1560*/  CS2R R24, SRZ ;  /* 0x0000000000187805 */ /* 0x010fe2000001ff00 */
[----:B------:R-:W-:Y:S01]  /*1570*/  IMAD.U32 R14, RZ, RZ, UR4 ;  /* 0x00000004ff0e7e24 */ /* 0x000fe2000f8e00ff */
[----:B------:R-:W-:-:S02]  /*1580*/  CS2R R26, SRZ ;  /* 0x00000000001a7805 */ /* 0x000fc4000001ff00 */
[----:B------:R-:W-:Y:S02]  /*1590*/  CS2R R28, SRZ ;  /* 0x00000000001c7805 */ /* 0x000fe4000001ff00 */
[----:B------:R-:W-:Y:S02]  /*15a0*/  CS2R R30, SRZ ;  /* 0x00000000001e7805 */ /* 0x000fe4000001ff00 */
[----:B------:R-:W-:Y:S02]  /*15b0*/  CS2R R32, SRZ ;  /* 0x0000000000207805 */ /* 0x000fe4000001ff00 */
[----:B-1----:R-:W-:Y:S02]  /*15c0*/  ISETP.GE.AND P0, PT, R9, 0x1, PT ;  /* 0x000000010900780c */ /* 0x002fe40003f06270 */
[----:B------:R-:W-:Y:S02]  /*15d0*/  CS2R R34, SRZ ;  /* 0x0000000000227805 */ /* 0x000fe4000001ff00 */
[----:B---3--:R-:W-:-:S02]  /*15e0*/  R2UR UR8, R8 ;  /* 0x00000000080872ca */ /* 0x008fc400000e0000 */
        /* <DEDUP_REMOVED lines=8> */
[----:B------:R-:W-:Y:S02]  /*1670*/  CS2R R52, SRZ ;  /* 0x0000000000347805 */ /* 0x000fe4000001ff00 */
[----:B------:R-:W-:Y:S01]  /*1680*/  CS2R R54, SRZ ;  /* 0x0000000000367805 */ /* 0x000fe2000001ff00 */
[----:B------:R-:W-:-:S04]  /*1690*/  ULEA.HI UR10, UR8, UR8, URZ, 0x1 ;  /* 0x00000008080a7291 */ /* 0x000fc8000f8f083f */
[----:B------:R-:W-:Y:S02]  /*16a0*/  ULOP3.LUT UR11, UR10, 0xffffe, URZ, 0xc0, !UPT ;  /* 0x000ffffe0a0b7892 */ /* 0x000fe4000f8ec03f */
[----:B0-----:R-:W-:Y:S02]  /*16b0*/  ULEA UR10, UR13, UR12, 0x18 ;  /* 0x0000000c0d0a7291 */ /* 0x001fe4000f8ec03f */
[----:B------:R-:W-:-:S03]  /*16c0*/  UIADD3 UR11, UR8, -UR11, URZ ;  /* 0x8000000b080b7290 */ /* 0x000fc6000fffe03f */
[----:B------:R-:W-:Y:S01]  /*16d0*/  UMOV UR8, URZ ;  /* 0x0000003f00087c82 */ /* 0x000fe20008000000 */
[----:B------:R-:W-:-:S04]  /*16e0*/  ULEA UR11, UR11, UR10, 0xc ;  /* 0x0000000a0b0b7291 */ /* 0x000fc8000f8e603f */
[----:B------:R-:W-:-:S04]  /*16f0*/  UIADD3 UR11, UR11, 0x200, URZ ;  /* 0x000002000b0b7890 */ /* 0x000fc8000fffe03f */
[----:B------:R-:W-:-:S04]  /*1700*/  USHF.R.U32.HI UR11, URZ, 0x4, UR11 ;  /* 0x000000043f0b7899 */ /* 0x000fc8000801160b */
[----:B------:R-:W-:Y:S01]  /*1710*/  ULOP3.LUT UR11, UR11, 0x3fff, URZ, 0xc0, !UPT ;  /* 0x00003fff0b0b7892 */ /* 0x000fe2000f8ec03f */
[----:B------:R-:W-:Y:S11]  /*1720*/  @!P0 BRA `(.L_x_18) ;  /* 0x0000000400748947 */ /* 0x000ff60003800000 */
[----:B------:R-:W-:-:S13]  /*1730*/  ISETP.NE.AND P1, PT, R81, 0x3, PT ;  /* 0x000000035100780c */ /* 0x000fda0003f25270 */
[----:B------:R-:W-:Y:S05]  /*1740*/  @!P1 BRA `(.L_x_19) ;  /* 0x0000000000049947 */ /* 0x000fea0003800000 */
[----:B------:R-:W-:Y:S01]  /*1750*/  BPT.TRAP 0x1 ;  /* 0x000000040000795c */ /* 0x000fe20000300000 */
.L_x_19:
[----:B------:R-:W-:Y:S01]  /*1760*/  ULEA UR6, UR5, UR10, 0x3 ;  /* 0x0000000a05067291 */ /* 0x000fe2000f8e183f */
[----:B------:R-:W-:-:S05]  /*1770*/  IMAD.U32 R8, RZ, RZ, UR4 ;  /* 0x00000004ff087e24 */ /* 0x000fca000f8e00ff */
[----:B------:R-:W-:-:S04]  /*1780*/  SHF.L.U32 R8, R8, 0x1f, RZ ;  /* 0x0000001f08087819 */ /* 0x000fc800000006ff */
[----:B------:R0:W1:Y:S01]  /*1790*/  SYNCS.PHASECHK.TRANS64.TRYWAIT P0, [UR6], R8 ;  /* 0x00000008ff0075a7 */ /* 0x0000620008000146 */
[----:B------:R-:W-:Y:S05]  /*17a0*/  @!P1 BRA `(.L_x_20) ;  /* 0x0000000000049947 */ /* 0x000fea0003800000 */
[----:B------:R-:W-:Y:S01]  /*17b0*/  BPT.TRAP 0x1 ;  /* 0x000000040000795c */ /* 0x000fe20000300000 */
.L_x_20:
[----:B-1----:R-:W-:Y:S05]  /*17c0*/  @P0 BRA `(.L_x_21) ;  /* 0x0000000000080947 */ /* 0x002fea0003800000 */
[----:B------:R-:W1:Y:S02]  /*17d0*/  SYNCS.PHASECHK.TRANS64.TRYWAIT P0, [UR6], R8 ;  /* 0x00000008ff0075a7 */ /* 0x000e640008000146 */
[----:B-1----:R-:W-:Y:S05]  /*17e0*/  @!P0 BRA `(.L_x_22) ;  /* 0x0000005c00208947 */ /* 0x002fea0003800000 */
.L_x_21:
[----:B------:R-:W-:Y:S01]  /*17f0*/  UIADD3 UR6, UR10, 0x24200, URZ ;  /* 0x000242000a067890 */ /* 0x000fe2000fffe03f */
[----:B------:R-:W-:Y:S01]  /*1800*/  WARPGROUP.ARRIVE ;  /* 0x00000000000079c5 */ /* 0x000fe20000000000 */
[----:B------:R-:W-:Y:S01]  /*1810*/  ULOP3.LUT UR12, UR11, 0x10000, URZ, 0xfc, !UPT ;  /* 0x000100000b0c7892 */ /* 0x000fe2000f8efc3f */
[----:B------:R-:W-:Y:S01]  /*1820*/  CS2R R16, SRZ ;  /* 0x0000000000107805 */ /* 0x000fe2000001ff00 */
[----:B------:R-:W-:Y:S01]  /*1830*/  USHF.R.U32.HI UR6, URZ, 0x4, UR6 ;  /* 0x000000043f067899 */ /* 0x000fe20008011606 */
[----:B------:R-:W-:Y:S01]  /*1840*/  IMAD.MOV.U32 R13, RZ, RZ, RZ ;  /* 0x000000ffff0d7224 */ /* 0x000fe200078e00ff */
[----:B------:R-:W-:Y:S01]  /*1850*/  ULEA UR12, UR5, UR12, 0x9 ;  /* 0x0000000c050c7291 */ /* 0x000fe2000f8e483f */
[----:B------:R-:W-:Y:S01]  /*1860*/  CS2R R18, SRZ ;  /* 0x0000000000127805 */ /* 0x000fe2000001ff00 */
[----:B------:R-:W-:Y:S01]  /*1870*/  ULOP3.LUT UR6, UR6, 0x3fff, URZ, 0xc0, !UPT ;  /* 0x00003fff06067892 */ /* 0x000fe2000f8ec03f */
[----:B------:R-:W-:Y:S01]  /*1880*/  CS2R R20, SRZ ;  /* 0x0000000000147805 */ /* 0x000fe2000001ff00 */
[----:B------:R-:W-:Y:S01]  /*1890*/  UMOV UR13, 0x80000020 ;  /* 0x80000020000d7882 */ /* 0x000fe20000000000 */
[----:B------:R-:W-:Y:S01]  /*18a0*/  UMOV UR15, 0x80000020 ;  /* 0x80000020000f7882 */ /* 0x000fe20000000000 */
[----:B------:R-:W-:Y:S01]  /*18b0*/  ULOP3.LUT UR6, UR6, 0x10000, URZ, 0xfc, !UPT ;  /* 0x0001000006067892 */ /* 0x000fe2000f8efc3f */
[----:B------:R-:W-:Y:S01]  /*18c0*/  CS2R R22, SRZ ;  /* 0x0000000000167805 */ /* 0x000fe2000001ff00 */
[----:B------:R-:W-:Y:S01]  /*18d0*/  ULDC UR7, c[0x0][0x50c] ;  /* 0x0001430000077ab9 */ /* 0x000fe20000000800 */
[----:B------:R-:W-:Y:S01]  /*18e0*/  CS2R R56, SRZ ;  /* 0x0000000000387805 */ /* 0x000fe2000001ff00 */
[----:B------:R-:W-:Y:S01]  /*18f0*/  ULEA UR14, UR5, UR6, 0x8 ;  /* 0x00000006050e7291 */ /* 0x000fe2000f8e403f */
[----:B------:R-:W-:Y:S01]  /*1900*/  CS2R R58, SRZ ;  /* 0x00000000003a7805 */ /* 0x000fe2000001ff00 */
[----:B------:R-:W-:Y:S01]  /*1910*/  UISETP.NE.AND UP0, UPT, UR7, 0x2, UPT ;  /* 0x000000020700788c */ /* 0x000fe2000bf05270 */
[----:B------:R-:W-:Y:S01]  /*1920*/  CS2R R60, SRZ ;  /* 0x00000000003c7805 */ /* 0x000fe2000001ff00 */
[----:B------:R-:W-:Y:S01]  /*1930*/  UMOV UR6, 0x2 ;  /* 0x0000000200067882 */ /* 0x000fe20000000000 */
[----:B------:R-:W-:Y:S01]  /*1940*/  CS2R R62, SRZ ;  /* 0x00000000003e7805 */ /* 0x000fe2000001ff00 */
[----:B------:R-:W-:Y:S01]  /*1950*/  USEL UR7, URZ, 0x1, UP0 ;  /* 0x000000013f077887 */ /* 0x000fe20008000000 */
[----:B------:R-:W-:-:S02]  /*1960*/  CS2R R64, SRZ ;  /* 0x0000000000407805 */ /* 0x000fc4000001ff00 */
[----:B------:R-:W-:Y:S01]  /*1970*/  CS2R R66, SRZ ;  /* 0x0000000000427805 */ /* 0x000fe2000001ff00 */
[----:B------:R-:W-:Y:S01]  /*1980*/  QGMMA.64x64x32.F32.E4M3.E4M3 R24, gdesc[UR12], RZ, !UPT ;  /* 0x00e000000c1879f3 */ /* 0x000fe2000c7008ff */
[----:B------:R-:W-:Y:S01]  /*1990*/  UIADD3 UR12, UR12, 0x2, URZ ;  /* 0x000000020c0c7890 */ /* 0x000fe2000fffe03f */
[----:B------:R-:W-:Y:S02]  /*19a0*/  CS2R R68, SRZ ;  /* 0x0000000000447805 */ /* 0x000fe4000001ff00 */
[----:B------:R-:W-:Y:S01]  /*19b0*/  ISETP.NE.AND P0, PT, RZ, UR7, PT ;  /* 0x00000007ff007c0c */ /* 0x000fe2000bf05270 */
[----:B------:R-:W-:Y:S01]  /*19c0*/  UIADD3 UR14, UR14, 0x2, URZ ;  /* 0x000000020e0e7890 */ /* 0x000fe2000fffe03f */
[----:B------:R-:W-:Y:S01]  /*19d0*/  IMAD.MOV.U32 R70, RZ, RZ, RZ ;  /* 0x000000ffff467224 */ /* 0x000fe200078e00ff */
[----:B------:R-:W-:Y:S01]  /*19e0*/  UMOV UR13, 0x80000020 ;  /* 0x80000020000d7882 */ /* 0x000fe20000000000 */
[----:B------:R-:W-:Y:S01]  /*19f0*/  UMOV UR15, 0x80000020 ;  /* 0x80000020000f7882 */ /* 0x000fe20000000000 */
[----:B------:R-:W-:Y:S01]  /*1a00*/  IMAD.MOV.U32 R72, RZ, RZ, RZ ;  /* 0x000000ffff487224 */ /* 0x000fe200078e00ff */
[----:B------:R-:W-:-:S02]  /*1a10*/  CS2R R74, SRZ ;  /* 0x00000000004a7805 */ /* 0x000fc4000001ff00 */
[----:B------:R-:W-:Y:S02]  /*1a20*/  CS2R R76, SRZ ;  /* 0x00000000004c7805 */ /* 0x000fe4000001ff00 */
[----:B------:R-:W-:Y:S01]  /*1a30*/  CS2R R78, SRZ ;  /* 0x00000000004e7805 */ /* 0x000fe2000001ff00 */
[----:B------:R-:W-:Y:S01]  /*1a40*/  IMAD.MOV.U32 R80, RZ, RZ, RZ ;  /* 0x000000ffff507224 */ /* 0x000fe200078e00ff */
[----:B------:R-:W-:Y:S01]  /*1a50*/  QGMMA.64x64x32.F32.E4M3.E4M3 R24, gdesc[UR12], R24, gsb0 ;  /* 0x00e000000c1879f3 */ /* 0x000fe20008000818 */
[----:B------:R-:W-:Y:S05]  /*1a60*/  @!P0 BRA `(.L_x_23) ;  /* 0x0000000000888947 */ /* 0x000fea0003800000 */
[----:B------:R-:W-:Y:S02]  /*1a70*/  WARPGROUP.DEPBAR.LE gsb0, 0x0 ;  /* 0x00008000000079c5 */ /* 0x000fe40000010000 */
[----:B------:R-:W-:-:S01]  /*1a80*/  FADD R79, RZ, R24 ;  /* 0x00000018ff4f7221 */ /* 0x000fc20000000000 */
[----:B------:R-:W-:Y:S01]  /*1a90*/  FADD R80, RZ, R25 ;  /* 0x00000019ff507221 */ /* 0x000fe20000000000 */
        /* <DEDUP_REMOVED lines=30> */
[----:B------:R-:W-:-:S06]  /*1c80*/  UMOV UR6, URZ ;  /* 0x0000003f00067c82 */ /* 0x000fcc0008000000 */
.L_x_23:
[----:B------:R-:W-:-:S04]  /*1c90*/  UIADD3 UR18, UR5, 0x1, URZ ;  /* 0x0000000105127890 */ /* 0x000fc8000fffe03f */
[----:B------:R-:W-:-:S04]  /*1ca0*/  UISETP.NE.AND UP0, UPT, UR18, 0x12, UPT ;  /* 0x000000121200788c */ /* 0x000fc8000bf05270 */
[----:B------:R-:W-:Y:S02]  /*1cb0*/  USEL UR8, URZ, 0x1, UP0 ;  /* 0x000000013f087887 */ /* 0x000fe40008000000 */
[----:B------:R-:W-:Y:S02]  /*1cc0*/  USEL UR18, UR18, URZ, UP0 ;  /* 0x0000003f12127287 */ /* 0x000fe40008000000 */
[----:B------:R-:W-:-:S06]  /*1cd0*/  ULOP3.LUT UR8, UR4, UR8, URZ, 0x3c, !UPT ;  /* 0x0000000804087292 */ /* 0x000fcc000f8e3c3f */
[----:B------:R-:W-:Y:S01]  /*1ce0*/  IMAD.U32 R14, RZ, RZ, UR8 ;  /* 0x00000008ff0e7e24 */ /* 0x000fe2000f8e00ff */
[----:B------:R-:W-:-:S06]  /*1cf0*/  UMOV UR8, 0x1 ;  /* 0x0000000100087882 */ /* 0x000fcc0000000000 */
.L_x_18:
[----:B------:R-:W-:-:S04]  /*1d00*/  UISETP.LT.AND UP0, UPT, UR9, 0x1, UPT ;  /* 0x000000010900788c */ /* 0x000fc8000bf01270 */
[----:B------:R-:W-:-:S04]  /*1d10*/  USEL UR12, UR9, 0x1, UP0 ;  /* 0x00000001090c7887 */ /* 0x000fc80008000000 */
[----:B------:R-:W-:-:S04]  /*1d20*/  UIADD3 UR12, UR9, -UR12, URZ ;  /* 0x8000000c090c7290 */ /* 0x000fc8000fffe03f */
[----:B------:R-:W-:-:S06]  /*1d30*/  UISETP.GE.AND UP0, UPT, UR12, 0x1, UPT ;  /* 0x000000010c00788c */ /* 0x000fcc000bf06270 */
[----:B------:R-:W-:-:S13]  /*1d40*/  PLOP3.LUT P0, PT, PT, PT, UP0, 0x80, 0x0 ;  /* 0x000000000000781c */ /* 0x000fda0003f0f008 */
[----:B------:R-:W-:Y:S05]  /*1d50*/  @!P0 BRA `(.L_x_24) ;  /* 0x0000000400888947 */ /* 0x000fea0003800000 */
[----:B01----:R-:W-:Y:S01]  /*1d60*/  IMAD.U32 R8, RZ, RZ, UR12 ;  /* 0x0000000cff087e24 */ /* 0x003fe2000f8e00ff */
[----:B------:R-:W-:Y:S01]  /*1d70*/  ULDC UR19, c[0x0][0x50c] ;  /* 0x0001430000137ab9 */ /* 0x000fe20000000800 */
[----:B------:R-:W-:-:S07]  /*1d80*/  IMAD.U32 R9, RZ, RZ, UR5 ;  /* 0x00000005ff097e24 */ /* 0x000fce000f8e00ff */
.L_x_32:
[----:B------:R-:W-:-:S13]  /*1d90*/  ISETP.NE.AND P1, PT, R81, 0x3, PT ;  /* 0x000000035100780c */ /* 0x000fda0003f25270 */
[----:B------:R-:W-:Y:S05]  /*1da0*/  @!P1 BRA `(.L_x_25) ;  /* 0x0000000000049947 */ /* 0x000fea0003800000 */
[----:B------:R-:W-:Y:S01]  /*1db0*/  BPT.TRAP 0x1 ;  /* 0x000000040000795c */ /* 0x000fe20000300000 */
.L_x_25:
[----:B------:R-:W0:Y:S01]  /*1dc0*/  S2UR UR12, SR_CgaCtaId ;  /* 0x00000000000c79c3 */ /* 0x000e220000008800 */
[----:B------:R-:W-:Y:S01]  /*1dd0*/  UMOV UR10, 0x400 ;  /* 0x00000400000a7882 */ /* 0x000fe20000000000 */
[----:B------:R-:W-:Y:S01]  /*1de0*/  SHF.L.U32 R10, R14, 0x1f, RZ ;  /* 0x0000001f0e0a7819 */ /* 0x000fe200000006ff */
[----:B0-----:R-:W-:-:S04]  /*1df0*/  ULEA UR10, UR12, UR10, 0x18 ;  /* 0x0000000a0c0a7291 */ /* 0x001fc8000f8ec03f */
[----:B------:R-:W-:-:S09]  /*1e00*/  ULEA UR12, UR18, UR10, 0x3 ;  /* 0x0000000a120c7291 */ /* 0x000fd2000f8e183f */
[----:B------:R0:W1:Y:S01]  /*1e10*/  SYNCS.PHASECHK.TRANS64.TRYWAIT P0, [UR12], R10 ;  /* 0x0000000aff0075a7 */ /* 0x000062000800014c */
[----:B------:R-:W-:Y:S05]  /*1e20*/  @!P1 BRA `(.L_x_26) ;  /* 0x0000000000049947 */ /* 0x000fea0003800000 */
[----:B------:R-:W-:Y:S01]  /*1e30*/  BPT.TRAP 0x1 ;  /* 0x000000040000795c */ /* 0x000fe20000300000 */
.L_x_26:
[----:B-1----:R-:W-:Y:S05]  /*1e40*/  @P0 BRA `(.L_x_27) ;  /* 0x0000000000080947 */ /* 0x002fea0003800000 */
[----:B------:R-:W1:Y:S02]  /*1e50*/  SYNCS.PHASECHK.TRANS64.TRYWAIT P0, [UR12], R10 ;  /* 0x0000000aff0075a7 */ /* 0x000e64000800014c */
[----:B-1----:R-:W-:Y:S05]  /*1e60*/  @!P0 BRA `(.L_x_28) ;  /* 0x0000005400988947 */ /* 0x002fea0003800000 */
.L_x_27:
[----:B------:R-:W-:Y:S01]  /*1e70*/  UIADD3 UR12, UR10, 0x24200, URZ ;  /* 0x000242000a0c7890 */ /* 0x000fe2000fffe03f */
[----:B------:R-:W-:Y:S01]  /*1e80*/  WARPGROUP.ARRIVE ;  /* 0x00000000000079c5 */ /* 0x000fe20000000000 */
[----:B------:R-:W-:Y:S02]  /*1e90*/  UISETP.NE.AND UP0, UPT, UR7, URZ, UPT ;  /* 0x0000003f0700728c */ /* 0x000fe4000bf05270 */
[----:B------:R-:W-:Y:S02]  /*1ea0*/  USHF.R.U32.HI UR12, URZ, 0x4, UR12 ;  /* 0x000000043f0c7899 */ /* 0x000fe4000801160c */
[----:B------:R-:W-:Y:S02]  /*1eb0*/  USEL UR8, UR8, URZ, !UP0 ;  /* 0x0000003f08087287 */ /* 0x000fe4000c000000 */
[----:B------:R-:W-:Y:S02]  /*1ec0*/  ULOP3.LUT UR7, UR12, 0x3fff, URZ, 0xc0, !UPT ;  /* 0x00003fff0c077892 */ /* 0x000fe4000f8ec03f */
[----:B------:R-:W-:-:S02]  /*1ed0*/  ULOP3.LUT UR12, UR11, 0x10000, URZ, 0xfc, !UPT ;  /* 0x000100000b0c7892 */ /* 0x000fc4000f8efc3f */
[----:B------:R-:W-:Y:S02]  /*1ee0*/  ULOP3.LUT UR7, UR7, 0x10000, URZ, 0xfc, !UPT ;  /* 0x0001000007077892 */ /* 0x000fe4000f8efc3f */
[----:B------:R-:W-:Y:S02]  /*1ef0*/  UISETP.NE.U32.AND UP0, UPT, UR8, URZ, UPT ;  /* 0x0000003f0800728c */ /* 0x000fe4000bf05070 */
[----:B------:R-:W-:Y:S02]  /*1f00*/  ULEA UR12, UR18, UR12, 0x9 ;  /* 0x0000000c120c7291 */ /* 0x000fe4000f8e483f */
[----:B------:R-:W-:Y:S01]  /*1f10*/  ULEA UR14, UR18, UR7, 0x8 ;  /* 0x00000007120e7291 */ /* 0x000fe2000f8e403f */
[----:B------:R-:W-:Y:S01]  /*1f20*/  UMOV UR13, 0x80000020 ;  /* 0x80000020000d7882 */ /* 0x000fe20000000000 */
[----:B------:R-:W-:Y:S01]  /*1f30*/  UMOV UR15, 0x80000020 ;  /* 0x80000020000f7882 */ /* 0x000fe20000000000 */
[----:B------:R-:W-:-:S06]  /*1f40*/  UIADD3 UR6, UR6, 0x2, URZ ;  /* 0x0000000206067890 */ /* 0x000fcc000fffe03f */
[----:B------:R-:W-:Y:S01]  /*1f50*/  QGMMA.64x64x32.F32.E4M3.E4M3 R24, gdesc[UR12], R24, UP0 ;  /* 0x00e000000c1879f3 */ /* 0x000fe2000bf00818 */
[----:B------:R-:W-:Y:S02]  /*1f60*/  UIADD3 UR12, UR12, 0x2, URZ ;  /* 0x000000020c0c7890 */ /* 0x000fe4000fffe03f */
[----:B------:R-:W-:Y:S01]  /*1f70*/  UIADD3 UR14, UR14, 0x2, URZ ;  /* 0x000000020e0e7890 */ /* 0x000fe2000fffe03f */
[----:B------:R-:W-:Y:S01]  /*1f80*/  UMOV UR13, 0x80000020 ;  /* 0x80000020000d7882 */ /* 0x000fe20000000000 */
[----:B------:R-:W-:Y:S01]  /*1f90*/  UMOV UR15, 0x80000020 ;  /* 0x80000020000f7882 */ /* 0x000fe20000000000 */
[----:B------:R-:W-:-:S04]  /*1fa0*/  UISETP.NE.AND UP0, UPT, UR6, UR19, UPT ;  /* 0x000000130600728c */ /* 0x000fc8000bf05270 */
[----:B------:R-:W-:-:S06]  /*1fb0*/  USEL UR7, URZ, 0x1, UP0 ;  /* 0x000000013f077887 */ /* 0x000fcc0008000000 */
[----:B------:R-:W-:Y:S01]  /*1fc0*/  ISETP.NE.AND P0, PT, RZ, UR7, PT ;  /* 0x00000007ff007c0c */ /* 0x000fe2000bf05270 */
[----:B------:R-:W-:Y:S03]  /*1fd0*/  QGMMA.64x64x32.F32.E4M3.E4M3 R24, gdesc[UR12], R24, gsb0 ;  /* 0x00e000000c1879f3 */ /* 0x000fe60008000818 */
[----:B------:R-:W-:-:S09]  /*1fe0*/  WARPGROUP.DEPBAR.LE gsb0, 0x1 ;  /* 0x00008000000079c5 */ /* 0x000fd20000010100 */
[----:B------:R-:W-:Y:S05]  /*1ff0*/  @!P0 BRA `(.L_x_29) ;  /* 0x0000000000888947 */ /* 0x000fea0003800000 */
[----:B------:R-:W-:Y:S02]  /*2000*/  WARPGROUP.DEPBAR.LE gsb0, 0x0 ;  /* 0x00008000000079c5 */ /* 0x000fe40000010000 */
[----:B------:R-:W-:-:S01]  /*2010*/  FADD R79, R24, R79 ;  /* 0x0000004f184f7221 */ /* 0x000fc20000000000 */
[----:B------:R-:W-:Y:S01]  /*2020*/  FADD R80, R25, R80 ;  /* 0x0000005019507221 */ /* 0x000fe20000000000 */
        /* <DEDUP_REMOVED lines=30> */
[----:B------:R-:W-:-:S06]  /*2210*/  UMOV UR6, URZ ;  /* 0x0000003f00067c82 */ /* 0x000fcc0008000000 */
.L_x_29:
[----:B------:R-:W-:Y:S05]  /*2220*/  @!P1 BRA `(.L_x_30) ;  /* 0x0000000000049947 */ /* 0x000fea0003800000 */
[----:B------:R-:W-:Y:S01]  /*2230*/  BPT.TRAP 0x1 ;  /* 0x000000040000795c */ /* 0x000fe20000300000 */
.L_x_30:
[----:B------:R-:W-:-:S13]  /*2240*/  ISETP.NE.AND P0, PT, R6, RZ, PT ;  /* 0x000000ff0600720c */ /* 0x000fda0003f05270 */
[----:B01----:R-:W-:-:S05]  /*2250*/  @P0 LEA R10, R9, UR10, 0x3 ;  /* 0x0000000a090a0c11 */ /* 0x003fca000f8e18ff */
[----:B------:R-:W-:-:S05]  /*2260*/  @P0 VIADD R10, R10, 0x90 ;  /* 0x000000900a0a0836 */ /* 0x000fca0000000000 */
[----:B------:R-:W-:-:S04]  /*2270*/  @P0 PRMT R10, R3, 0x654, R10 ;  /* 0x00000654030a0816 */ /* 0x000fc8000000000a */
[----:B------:R0:W-:Y:S01]  /*2280*/  @P0 SYNCS.ARRIVE.TRANS64.RED.A1T0 RZ, [R10+URZ], RZ ;  /* 0x000000ff0aff09a7 */ /* 0x0001e2000810043f */
[----:B------:R-:W-:-:S13]  /*2290*/  ISETP.GT.U32.AND P0, PT, R2, 0x1, PT ;  /* 0x000000010200780c */ /* 0x000fda0003f04070 */
[----:B0-----:R-:W-:Y:S05]  /*22a0*/  @P0 BRA `(.L_x_31) ;  /* 0x0000000000040947 */ /* 0x001fea0003800000 */
[----:B------:R-:W-:Y:S01]  /*22b0*/  BPT.TRAP 0x1 ;  /* 0x000000040000795c */ /* 0x000fe20000300000 */
.L_x_31:
[----:B------:R-:W-:Y:S01]  /*22c0*/  UIADD3 UR18, UR18, 0x1, URZ ;  /* 0x0000000112127890 */ /* 0x000fe2000fffe03f */
[C---:B------:R-:W-:Y:S01]  /*22d0*/  ISETP.GT.AND P1, PT, R8.reuse, 0x1, PT ;  /* 0x000000010800780c */ /* 0x040fe20003f24270 */
[----:B------:R-:W-:Y:S02]  /*22e0*/  VIADD R9, R9, 0x1 ;  /* 0x0000000109097836 */ /* 0x000fe40000000000 */
[----:B------:R-:W-:Y:S01]  /*22f0*/  UISETP.NE.AND UP0, UPT, UR18, 0x12, UPT ;  /* 0x000000121200788c */ /* 0x000fe2000bf05270 */
[----:B------:R-:W-:Y:S02]  /*2300*/  VIADD R8, R8, 0xffffffff ;  /* 0xffffffff08087836 */ /* 0x000fe40000000000 */
[C---:B------:R-:W-:Y:S01]  /*2310*/  ISETP.NE.AND P0, PT, R9.reuse, 0x12, PT ;  /* 0x000000120900780c */ /* 0x040fe20003f05270 */
[----:B------:R-:W-:Y:S02]  /*2320*/  USEL UR8, URZ, 0x1, UP0 ;  /* 0x000000013f087887 */ /* 0x000fe40008000000 */
[----:B------:R-:W-:Y:S01]  /*2330*/  USEL UR18, UR18, URZ, UP0 ;  /* 0x0000003f12127287 */ /* 0x000fe20008000000 */
[----:B------:R-:W-:-:S03]  /*2340*/  SEL R9, R9, RZ, P0 ;  /* 0x000000ff09097207 */ /* 0x000fc60000000000 */
[----:B------:R-:W-:Y:S01]  /*2350*/  LOP3.LUT R14, R14, UR8, RZ, 0x3c, !PT ;  /* 0x000000080e0e7c12 */ /* 0x000fe2000f8e3cff */
[----:B------:R-:W-:Y:S01]  /*2360*/  UMOV UR8, 0x1 ;  /* 0x0000000100087882 */ /* 0x000fe20000000000 */
[----:B------:R-:W-:Y:S06]  /*2370*/  @P1 BRA `(.L_x_32) ;  /* 0xfffffff800841947 */ /* 0x000fec000383ffff */
.L_x_24:
[----:B------:R-:W-:Y:S01]  /*2380*/  UISETP.NE.AND UP0, UPT, UR6, URZ, UPT ;  /* 0x0000003f0600728c */ /* 0x000fe2000bf05270 */
[----:B01----:R-:W0:Y:S03]  /*2390*/  LDC R8, c[0x0][0x28c] ;  /* 0x0000a300ff087b82 */ /* 0x003e260000000800 */
[----:B------:R-:W-:-:S06]  /*23a0*/  USEL UR6, URZ, 0x1, !UP0 ;  /* 0x000000013f067887 */ /* 0x000fcc000c000000 */
[----:B------:R-:W-:Y:S02]  /*23b0*/  ISETP.NE.AND P0, PT, RZ, UR6, PT ;  /* 0x00000006ff007c0c */ /* 0x000fe4000bf05270 */
[----:B0-----:R-:W-:-:S11]  /*23c0*/  ISETP.GE.AND P1, PT, R8, 0x1, PT ;  /* 0x000000010800780c */ /* 0x001fd60003f26270 */
[----:B------:R-:W-:Y:S05]  /*23d0*/  @!P0 BRA `(.L_x_33) ;  /* 0x0000000000848947 */ /* 0x000fea0003800000 */
[----:B------:R-:W-:Y:S02]  /*23e0*/  WARPGROUP.DEPBAR.LE gsb0, 0x0 ;  /* 0x00008000000079c5 */ /* 0x000fe40000010000 */
[----:B------:R-:W-:Y:S01]  /*23f0*/  FADD R79, R24, R79 ;  /* 0x0000004f184f7221 */ /* 0x000fe20000000000 */
        /* <DEDUP_REMOVED lines=30> */
[----:B------:R-:W-:-:S07]  /*25e0*/  FADD R16, R16, R55 ;  /* 0x0000003710107221 */ /* 0x000fce0000000000 */
.L_x_33:
[----:B------:R-:W-:Y:S02]  /*25f0*/  WARPGROUP.DEPBAR.LE gsb0, 0x0 ;  /* 0x00008000000079c5 */ /* 0x000fe40000010000 */
[----:B------:R-:W-:Y:S05]  /*2600*/  @!P1 BRA `(.L_x_34) ;  /* 0x0000000000549947 */ /* 0x000fea0003800000 */
[----:B------:R-:W-:-:S13]  /*2610*/  ISETP.NE.AND P0, PT, R81, 0x3, PT ;  /* 0x000000035100780c */ /* 0x000fda0003f05270 */
[----:B------:R-:W-:Y:S05]  /*2620*/  @!P0 BRA `(.L_x_35) ;  /* 0x0000000000048947 */ /* 0x000fea0003800000 */
[----:B------:R-:W-:Y:S01]  /*2630*/  BPT.TRAP 0x1 ;  /* 0x000000040000795c */ /* 0x000fe20000300000 */
.L_x_35:
[----:B------:R-:W-:Y:S01]  /*2640*/  ISETP.NE.AND P0, PT, R6, RZ, PT ;  /* 0x000000ff0600720c */ /* 0x000fe20003f05270 */
[----:B------:R-:W-:Y:S01]  /*2650*/  BSSY B0, `(.L_x_36) ;  /* 0x000000e000007945 */ /* 0x000fe20003800000 */
[----:B------:R-:W-:-:S11]  /*2660*/  ISETP.GT.U32.AND P1, PT, R2, 0x1, PT ;  /* 0x000000010200780c */ /* 0x000fd60003f24070 */
[----:B------:R-:W-:Y:S05]  /*2670*/  @!P0 BRA `(.L_x_37) ;  /* 0x00000000002c8947 */ /* 0x000fea0003800000 */
[----:B------:R-:W-:-:S04]  /*2680*/  UISETP.LT.AND UP0, UPT, UR9, 0x1, UPT ;  /* 0x000000010900788c */ /* 0x000fc8000bf01270 */
[----:B------:R-:W-:-:S04]  /*2690*/  USEL UR8, UR9, 0x1, UP0 ;  /* 0x0000000109087887 */ /* 0x000fc80008000000 */
[----:B------:R-:W-:-:S04]  /*26a0*/  UIADD3 UR8, UR5, UR9, -UR8 ;  /* 0x0000000905087290 */ /* 0x000fc8000fffe808 */
[----:B------:R-:W-:-:S04]  /*26b0*/  UIMAD.WIDE.U32 UR6, UR8, 0x38e38e39, URZ ;  /* 0x38e38e39080678a5 */ /* 0x000fc8000f8e003f */
[----:B------:R-:W-:-:S04]  /*26c0*/  USHF.R.U32.HI UR6, URZ, 0x2, UR7 ;  /* 0x000000023f067899 */ /* 0x000fc80008011607 */
[----:B------:R-:W-:-:S04]  /*26d0*/  UIMAD UR8, UR6, -0x12, UR8 ;  /* 0xffffffee060878a4 */ /* 0x000fc8000f8e0208 */
[----:B------:R-:W-:-:S04]  /*26e0*/  ULEA UR8, UR8, UR10, 0x3 ;  /* 0x0000000a08087291 */ /* 0x000fc8000f8e183f */
[----:B------:R-:W-:-:S06]  /*26f0*/  UIADD3 UR8, UR8, 0x90, URZ ;  /* 0x0000009008087890 */ /* 0x000fcc000fffe03f */
[----:B------:R-:W-:-:S05]  /*2700*/  IMAD.U32 R8, RZ, RZ, UR8 ;  /* 0x00000008ff087e24 */ /* 0x000fca000f8e00ff */
[----:B------:R-:W-:-:S04]  /*2710*/  PRMT R8, R3, 0x654, R8 ;  /* 0x0000065403087816 */ /* 0x000fc80000000008 */
[----:B------:R0:W-:Y:S03]  /*2720*/  SYNCS.ARRIVE.TRANS64.RED.A1T0 RZ, [R8+URZ], RZ ;  /* 0x000000ff08ff79a7 */ /* 0x0001e6000810043f */
.L_x_37:
[----:B------:R-:W-:Y:S05]  /*2730*/  BSYNC B0 ;  /* 0x0000000000007941 */ /* 0x000fea0003800000 */
.L_x_36:
[----:B------:R-:W-:Y:S05]  /*2740*/  @P1 BRA `(.L_x_34) ;  /* 0x0000000000041947 */ /* 0x000fea0003800000 */
[----:B------:R-:W-:Y:S01]  /*2750*/  BPT.TRAP 0x1 ;  /* 0x000000040000795c */ /* 0x000fe20000300000 */
.L_x_34:
[----:B------:R-:W1:Y:S01]  /*2760*/  LDC R24, c[0x0][0x288] ;  /* 0x0000a200ff187b82 */ /* 0x000e620000000800 */
[C---:B------:R-:W-:Y:S01]  /*2770*/  LOP3.LUT R14, R0.reuse, 0x3, RZ, 0xc0, !PT ;  /* 0x00000003000e7812 */ /* 0x040fe200078ec0ff */
[----:B------:R-:W-:Y:S01]  /*2780*/  IMAD.SHL.U32 R25, R15, 0x40, RZ ;  /* 0x000000400f197824 */ /* 0x000fe200078e00ff */
[--C-:B0-----:R-:W-:Y:S01]  /*2790*/  SHF.R.U32.HI R8, RZ, 0x2, R0.reuse ;  /* 0x00000002ff087819 */ /* 0x101fe20000011600 */
[----:B------:R-:W-:Y:S01]  /*27a0*/  UIADD3 UR5, UR9, UR5, URZ ;  /* 0x0000000509057290 */ /* 0x000fe2000fffe03f */
[----:B------:R-:W-:Y:S01]  /*27b0*/  LOP3.LUT R10, R0, 0x60, RZ, 0xc0, !PT ;  /* 0x00000060000a7812 */ /* 0x000fe200078ec0ff */
[----:B------:R-:W-:Y:S01]  /*27c0*/  ULDC UR12, c[0x0][0x284] ;  /* 0x0000a100000c7ab9 */ /* 0x000fe20000000800 */
[----:B------:R-:W-:Y:S01]  /*27d0*/  SHF.R.U32.HI R11, RZ, 0x7, R0 ;  /* 0x00000007ff0b7819 */ /* 0x000fe20000011600 */
[----:B------:R-:W-:Y:S01]  /*27e0*/  UISETP.GT.U32.AND UP0, UPT, UR5, 0x11, UPT ;  /* 0x000000110500788c */ /* 0x000fe2000bf04070 */
[----:B------:R-:W-:Y:S01]  /*27f0*/  LOP3.LUT R9, R8, 0x7, RZ, 0xc0, !PT ;  /* 0x0000000708097812 */ /* 0x000fe200078ec0ff */
[----:B------:R-:W-:Y:S01]  /*2800*/  UISETP.GE.U32.AND UP1, UPT, UR9, 0x12, UPT ;  /* 0x000000120900788c */ /* 0x000fe2000bf26070 */
[----:B------:R-:W-:Y:S01]  /*2810*/  SHF.R.U32.HI R10, RZ, 0x1, R10 ;  /* 0x00000001ff0a7819 */ /* 0x000fe2000001160a */
[----:B------:R-:W-:Y:S01]  /*2820*/  UISETP.LT.U32.AND UP0, UPT, UR9, 0x12, UP0 ;  /* 0x000000120900788c */ /* 0x000fe20008701070 */
[----:B------:R-:W-:Y:S01]  /*2830*/  LOP3.LUT R8, R11, 0x1, RZ, 0xc0, !PT ;  /* 0x000000010b087812 */ /* 0x000fe200078ec0ff */
[----:B------:R-:W-:Y:S01]  /*2840*/  ULDC.64 UR10, c[0x0][0x5d0] ;  /* 0x00017400000a7ab9 */ /* 0x000fe20000000a00 */
[----:B------:R-:W-:Y:S01]  /*2850*/  IADD3 R27, RZ, -R10, -R9 ;  /* 0x8000000aff1b7210 */ /* 0x000fe20007ffe809 */
[----:B------:R-:W-:Y:S01]  /*2860*/  UIMAD.WIDE.U32 UR6, UR5, 0x38e38e39, URZ ;  /* 0x38e38e39050678a5 */ /* 0x000fe2000f8e003f */
[----:B------:R-:W-:Y:S01]  /*2870*/  SHF.R.S32.HI R32, RZ, 0x1f, R73 ;  /* 0x0000001fff207819 */ /* 0x000fe20000011449 */
[----:B------:R-:W-:Y:S01]  /*2880*/  USEL UR8, URZ, 0x1, !UP0 ;  /* 0x000000013f087887 */ /* 0x000fe2000c000000 */
[C---:B------:R-:W-:Y:S01]  /*2890*/  IMAD.SHL.U32 R26, R8.reuse, 0x40, RZ ;  /* 0x00000040081a7824 */ /* 0x040fe200078e00ff */
[----:B------:R-:W-:Y:S01]  /*28a0*/  USHF.R.U32.HI UR6, URZ, 0x2, UR7 ;  /* 0x000000023f067899 */ /* 0x000fe20008011607 */
[----:B------:R-:W-:Y:S01]  /*28b0*/  IMAD R27, R8, -0x40, R27 ;  /* 0xffffffc0081b7824 */ /* 0x000fe200078e021b */
[----:B------:R-:W-:Y:S01]  /*28c0*/  ULOP3.LUT UR4, UR4, UR8, URZ, 0x3c, !UPT ;  /* 0x0000000804047292 */ /* 0x000fe2000f8e3c3f */
[----:B------:R-:W-:Y:S01]  /*28d0*/  IMAD R8, R32, UR10, RZ ;  /* 0x0000000a20087c24 */ /* 0x000fe2000f8e02ff */
[----:B-1----:R-:W-:Y:S01]  /*28e0*/  ISETP.GE.AND P0, PT, R25, R24, PT ;  /* 0x000000181900720c */ /* 0x002fe20003f06270 */
[----:B------:R-:W-:Y:S01]  /*28f0*/  IMAD R28, R14, -0x2, R24 ;  /* 0xfffffffe0e1c7824 */ /* 0x000fe200078e0218 */
[----:B------:R-:W-:Y:S01]  /*2900*/  LOP3.LUT R11, R26, 0x40, R9, 0xe2, !PT ;  /* 0x000000401a0b7812 */ /* 0x000fe200078ee209 */
[C---:B------:R-:W-:Y:S01]  /*2910*/  IMAD.SHL.U32 R24, R71.reuse, 0x80, RZ ;  /* 0x0000008047187824 */ /* 0x040fe200078e00ff */
[----:B------:R-:W-:Y:S01]  /*2920*/  UIMAD UR5, UR6, -0x12, UR5 ;  /* 0xffffffee060578a4 */ /* 0x000fe2000f8e0205 */
[----:B------:R-:W-:Y:S01]  /*2930*/  IMAD.SHL.U32 R14, R0, 0x2, RZ ;  /* 0x00000002000e7824 */ /* 0x000fe200078e00ff */
[----:B------:R-:W-:Y:S01]  /*2940*/  @UP1 ULOP3.LUT UR4, UR4, 0x1, UR6, 0x78, !UPT ;  /* 0x0000000104041892 */ /* 0x000fe2000f8e7806 */
[----:B------:R-:W-:Y:S01]  /*2950*/  IMAD.WIDE R30, R71, 0x80, RZ ;  /* 0x00000080471e7825 */ /* 0x000fe200078e02ff */
[----:B------:R-:W-:-:S02]  /*2960*/  ISETP.GE.OR P0, PT, R24, UR12, P0 ;  /* 0x0000000c18007c0c */ /* 0x000fc40008706670 */
[----:B------:R-:W-:Y:S01]  /*2970*/  LOP3.LUT R14, R25, 0x6, R14, 0xf8, !PT ;  /* 0x00000006190e7812 */ /* 0x000fe200078ef80e */
[C---:B------:R-:W-:Y:S01]  /*2980*/  IMAD R29, R73.reuse, UR11, R8 ;  /* 0x0000000b491d7c24 */ /* 0x040fe2000f8e0208 */
[----:B------:R-:W-:Y:S01]  /*2990*/  IADD3 R27, -R24, UR12, R27 ;  /* 0x0000000c181b7c10 */ /* 0x000fe2000fffe11b */
[----:B------:R-:W-:Y:S01]  /*29a0*/  IMAD.IADD R28, R28, 0x1, -R25 ;  /* 0x000000011c1c7824 */ /* 0x000fe200078e0a19 */
[----:B------:R-:W-:Y:S01]  /*29b0*/  SHF.R.S32.HI R15, RZ, 0x1f, R14 ;  /* 0x0000001fff0f7819 */ /* 0x000fe2000001140e */
[----:B------:R-:W-:Y:S01]  /*29c0*/  IMAD.MOV.U32 R26, RZ, RZ, -0x1 ;  /* 0xffffffffff1a7424 */ /* 0x000fe200078e00ff */
[----:B------:R-:W-:Y:S01]  /*29d0*/  LOP3.LUT R33, R30, R11, R10, 0xfe, !PT ;  /* 0x0000000b1e217212 */ /* 0x000fe200078efe0a */
[----:B------:R-:W-:-:S04]  /*29e0*/  IMAD.WIDE.U32 R8, R73, UR10, R14 ;  /* 0x0000000a49087c25 */ /* 0x000fc8000f8e000e */
[----:B------:R-:W-:Y:S01]  /*29f0*/  IMAD.IADD R9, R9, 0x1, R29 ;  /* 0x0000000109097824 */ /* 0x000fe200078e021d */
[----:B------:R-:W-:Y:S06]  /*2a00*/  @P0 BRA `(.L_x_38) ;  /* 0x0000002400940947 */ /* 0x000fec0003800000 */
[----:B------:R-:W0:Y:S01]  /*2a10*/  LDC.64 R24, c[0x0][0x5c8] ;  /* 0x00017200ff187b82 */ /* 0x000e220000000a00 */
[----:B------:R-:W-:Y:S01]  /*2a20*/  ULDC.64 UR6, c[0x0][0x5c0] ;  /* 0x0001700000067ab9 */ /* 0x000fe20000000a00 */
[----:B------:R-:W-:Y:S01]  /*2a30*/  BSSY B0, `(.L_x_38) ;  /* 0x0000262000007945 */ /* 0x000fe20003800000 */
[-C--:B0-----:R-:W-:Y:S02]  /*2a40*/  IMAD R10, R31, R24.reuse, RZ ;  /* 0x000000181f0a7224 */ /* 0x081fe400078e02ff */
[----:B------:R-:W-:-:S04]  /*2a50*/  IMAD.WIDE.U32 R8, R33, R24, R8 ;  /* 0x0000001821087225 */ /* 0x000fc800078e0008 */
[----:B------:R-:W-:Y:S01]  /*2a60*/  IMAD R11, R33, R25, R10 ;  /* 0x00000019210b7224 */ /* 0x000fe200078e020a */
[----:B------:R-:W-:Y:S02]  /*2a70*/  LEA R10, P0, R24, R8, 0x3 ;  /* 0x00000008180a7211 */ /* 0x000fe400078018ff */
[----:B------:R-:W-:Y:S01]  /*2a80*/  IADD3 R8, P1, R8, UR6, RZ ;  /* 0x0000000608087c10 */ /* 0x000fe2000ff3e0ff */
[----:B------:R-:W-:Y:S01]  /*2a90*/  IMAD.IADD R9, R9, 0x1, R11 ;  /* 0x0000000109097824 */ /* 0x000fe200078e020b */
[----:B------:R-:W-:-:S04]  /*2aa0*/  IADD3 R10, P2, R10, UR6, RZ ;  /* 0x000000060a0a7c10 */ /* 0x000fc8000ff5e0ff */
[----:B------:R-:W-:Y:S02]  /*2ab0*/  LEA.HI.X R11, R24, R9, R25, 0x3, P0 ;  /* 0x00000009180b7211 */ /* 0x000fe400000f1c19 */
[----:B----45:R-:W-:Y:S02]  /*2ac0*/  FSETP.NEU.AND P0, PT, R12, RZ, PT ;  /* 0x000000ff0c00720b */ /* 0x030fe40003f0d000 */
[----:B------:R-:W-:Y:S02]  /*2ad0*/  IADD3.X R9, R9, UR7, RZ, P1, !PT ;  /* 0x0000000709097c10 */ /* 0x000fe40008ffe4ff */
[----:B------:R-:W-:-:S09]  /*2ae0*/  IADD3.X R11, R11, UR7, RZ, P2, !PT ;  /* 0x000000070b0b7c10 */ /* 0x000fd200097fe4ff */
[----:B------:R-:W-:Y:S05]  /*2af0*/  @!P0 BRA `(.L_x_39) ;  /* 0x0000001c00148947 */ /* 0x000fea0003800000 */
[----:B------:R-:W-:Y:S01]  /*2b00*/  ULDC.64 UR6, c[0x0][0x5b8] ;  /* 0x00016e0000067ab9 */ /* 0x000fe20000000a00 */
[----:B------:R-:W-:Y:S01]  /*2b10*/  ISETP.GE.AND P0, PT, R28, 0x1, PT ;  /* 0x000000011c00780c */ /* 0x000fe20003f06270 */
[----:B------:R-:W-:Y:S01]  /*2b20*/  IMAD R32, R32, UR6, RZ ;  /* 0x0000000620207c24 */ /* 0x000fe2000f8e02ff */
[----:B------:R-:W-:Y:S01]  /*2b30*/  ULDC.64 UR10, c[0x0][0x5a8] ;  /* 0x00016a00000a7ab9 */ /* 0x000fe20000000a00 */
[----:B------:R-:W-:Y:S01]  /*2b40*/  IMAD.WIDE.U32 R24, R73, UR6, R14 ;  /* 0x0000000649187c25 */ /* 0x000fe2000f8e000e */
[----:B------:R-:W-:Y:S01]  /*2b50*/  ISETP.LT.OR P3, PT, R27, 0x1, !P0 ;  /* 0x000000011b00780c */ /* 0x000fe20004761670 */
[----:B------:R-:W-:Y:S02]  /*2b60*/  BSSY B1, `(.L_x_40) ;  /* 0x000000c000017945 */ /* 0x000fe40003800000 */
[----:B------:R-:W-:Y:S01]  /*2b70*/  IMAD R73, R73, UR7, R32 ;  /* 0x0000000749497c24 */ /* 0x000fe2000f8e0220 */
[----:B------:R-:W-:Y:S02]  /*2b80*/  ULDC.64 UR6, c[0x0][0x5b0] ;  /* 0x00016c0000067ab9 */ /* 0x000fe40000000a00 */
[----:B------:R-:W-:-:S02]  /*2b90*/  IMAD R29, R31, UR6, RZ ;  /* 0x000000061f1d7c24 */ /* 0x000fc4000f8e02ff */
[----:B------:R-:W-:Y:S02]  /*2ba0*/  IMAD.IADD R25, R25, 0x1, R73 ;  /* 0x0000000119197824 */ /* 0x000fe400078e0249 */
[C---:B------:R-:W-:Y:S02]  /*2bb0*/  IMAD R29, R33.reuse, UR7, R29 ;  /* 0x00000007211d7c24 */ /* 0x040fe4000f8e021d */
[----:B------:R-:W-:-:S03]  /*2bc0*/  IMAD.WIDE.U32 R14, R33, UR6, R24 ;  /* 0x00000006210e7c25 */ /* 0x000fc6000f8e0018 */
[----:B------:R-:W-:-:S04]  /*2bd0*/  IADD3 R14, P1, R14, UR10, RZ ;  /* 0x0000000a0e0e7c10 */ /* 0x000fc8000ff3e0ff */
[--C-:B------:R-:W-:Y:S02]  /*2be0*/  IADD3.X R15, R15, UR11, R29.reuse, P1, !PT ;  /* 0x0000000b0f0f7c10 */ /* 0x100fe40008ffe41d */
[----:B------:R-:W-:Y:S01]  /*2bf0*/  PRMT R29, RZ, 0x7610, R29 ;  /* 0x00007610ff1d7816 */ /* 0x000fe2000000001d */
[----:B------:R-:W-:Y:S06]  /*2c00*/  @P3 BRA `(.L_x_41) ;  /* 0x0000000000043947 */ /* 0x000fec0003800000 */
[----:B------:R0:W5:Y:S02]  /*2c10*/  LDG.E.U8 R29, desc[UR16][R14.64] ;  /* 0x000000100e1d7981 */ /* 0x000164000c1e1100 */
.L_x_41:
[----:B------:R-:W-:Y:S05]  /*2c20*/  BSYNC B1 ;  /* 0x0000000000017941 */ /* 0x000fea0003800000 */
.L_x_40:
[----:B-----5:R-:W-:Y:S01]  /*2c30*/  LOP3.LUT R29, R29, 0xff, RZ, 0xc0, !PT ;  /* 0x000000ff1d1d7812 */ /* 0x020fe200078ec0ff */
[----:B------:R-:W-:Y:S01]  /*2c40*/  BSSY B1, `(.L_x_42) ;  /* 0x000000c000017945 */ /* 0x000fe20003800000 */
[----:B------:R-:W-:Y:S02]  /*2c50*/  ISETP.GE.AND P1, PT, R28, 0x2, PT ;  /* 0x000000021c00780c */ /* 0x000fe40003f26270 */
[----:B------:R-:W-:Y:S02]  /*2c60*/  F2FP.F16.E4M3.UNPACK_B R29, R29 ;  /* 0x0000001dff1d723e */ /* 0x000fe400020006ff */
[----:B------:R-:W-:-:S03]  /*2c70*/  ISETP.LT.OR P2, PT, R27, 0x1, !P1 ;  /* 0x000000011b00780c */ /* 0x000fc60004f41670 */
[----:B------:R-:W-:-:S05]  /*2c80*/  HADD2.F32 R29, -RZ, R29.H0_H0 ;  /* 0x2000001dff1d7230 */ /* 0x000fca0000004100 */
[----:B------:R-:W-:Y:S01]  /*2c90*/  FMUL R32, R29, R12 ;  /* 0x0000000c1d207220 */ /* 0x000fe20000400000 */
[----:B------:R-:W-:-:S03]  /*2ca0*/  PRMT R29, RZ, 0x7610, R29 ;  /* 0x00007610ff1d7816 */ /* 0x000fc6000000001d */
[----:B--2---:R-:W-:-:S05]  /*2cb0*/  FFMA R32, R79, R7, R32 ;  /* 0x000000074f207223 */ /* 0x004fca0000000020 */
[----:B------:R-:W-:-:S05]  /*2cc0*/  F2FP.SATFINITE.E4M3.F32.PACK_AB_MERGE_C R35, RZ, R32, RZ ;  /* 0x00000020ff23723e */ /* 0x000fca00048070ff */
[----:B------:R1:W-:Y:S01]  /*2cd0*/  @!P3 STG.E.U8 desc[UR16][R8.64], R35 ;  /* 0x000000230800b986 */ /* 0x0003e2000c101110 */
[----:B------:R-:W-:Y:S05]  /*2ce0*/  @P2 BRA `(.L_x_43) ;  /* 0x0000000000042947 */ /* 0x000fea0003800000 */
[----:B------:R2:W5:Y:S02]  /*2cf0*/  LDG.E.U8 R29, desc[UR16][R14.64+0x1] ;  /* 0x000001100e1d7981 */ /* 0x000564000c1e1100 */
.L_x_43:
[----:B------:R-:W-:Y:S05]  /*2d00*/  BSYNC B1 ;  /* 0x0000000000017941 */ /* 0x000fea0003800000 */
.L_x_42:
[----:B-----5:R-:W-:Y:S01]  /*2d10*/  LOP3.LUT R29, R29, 0xff, RZ, 0xc0, !PT ;  /* 0x000000ff1d1d7812 */ /* 0x020fe200078ec0ff */
[----:B------:R-:W-:Y:S01]  /*2d20*/  BSSY B1, `(.L_x_44) ;  /* 0x0000012000017945 */ /* 0x000fe20003800000 */
[----:B------:R-:W-:Y:S02]  /*2d30*/  IADD3 R33, P3, R33, 0x8, RZ ;  /* 0x0000000821217810 */ /* 0x000fe40007f7e0ff */
[----:B------:R-:W-:Y:S02]  /*2d40*/  F2FP.F16.E4M3.UNPACK_B R29, R29 ;  /* 0x0000001dff1d723e */ /* 0x000fe400020006ff */
[----:B------:R-:W-:Y:S01]  /*2d50*/  ISETP.LT.OR P0, PT, R27, 0x9, !P0 ;  /* 0x000000091b00780c */ /* 0x000fe20004701670 */
[----:B------:R-:W-:Y:S02]  /*2d60*/  IMAD.X R30, RZ, RZ, R31, P3 ;  /* 0x000000ffff1e7224 */ /* 0x000fe400018e061f */
[----:B------:R-:W-:Y:S02]  /*2d70*/  HADD2.F32 R29, -RZ, R29.H0_H0 ;  /* 0x2000001dff1d7230 */ /* 0x000fe40000004100 */
[----:B------:R-:W-:-:S02]  /*2d80*/  IMAD R30, R30, UR6, RZ ;  /* 0x000000061e1e7c24 */ /* 0x000fc4000f8e02ff */
[----:B------:R-:W-:-:S04]  /*2d90*/  IMAD.WIDE.U32 R24, R33, UR6, R24 ;  /* 0x0000000621187c25 */ /* 0x000fc8000f8e0018 */
[----:B------:R-:W-:Y:S01]  /*2da0*/  FMUL R29, R29, R12 ;  /* 0x0000000c1d1d7220 */ /* 0x000fe20000400000 */
[----:B------:R-:W-:-:S03]  /*2db0*/  IMAD R33, R33, UR7, R30 ;  /* 0x0000000721217c24 */ /* 0x000fc6000f8e021e */
[----:B------:R-:W-:Y:S01]  /*2dc0*/  FFMA R29, R80, R7, R29 ;  /* 0x00000007501d7223 */ /* 0x000fe2000000001d */
[----:B------:R-:W-:-:S04]  /*2dd0*/  IADD3 R24, P3, R24, UR10, RZ ;  /* 0x0000000a18187c10 */ /* 0x000fc8000ff7e0ff */
[----:B------:R-:W-:Y:S02]  /*2de0*/  F2FP.SATFINITE.E4M3.F32.PACK_AB_MERGE_C R31, RZ, R29, RZ ;  /* 0x0000001dff1f723e */ /* 0x000fe400048070ff */
[----:B------:R-:W-:Y:S02]  /*2df0*/  IADD3.X R25, R25, UR11, R33, P3, !PT ;  /* 0x0000000b19197c10 */ /* 0x000fe40009ffe421 */
[----:B------:R-:W-:Y:S01]  /*2e00*/  PRMT R29, RZ, 0x7610, R29 ;  /* 0x00007610ff1d7816 */ /* 0x000fe2000000001d */
[----:B------:R3:W-:Y:S01]  /*2e10*/  @!P2 STG.E.U8 desc[UR16][R8.64+0x1], R31 ;  /* 0x0000011f0800a986 */ /* 0x0007e2000c101110 */
[----:B------:R-:W-:Y:S05]  /*2e20*/  @P0 BRA `(.L_x_45) ;  /* 0x0000000000040947 */ /* 0x000fea0003800000 */
[----:B------:R4:W5:Y:S02]  /*2e30*/  LDG.E.U8 R29, desc[UR16][R24.64] ;  /* 0x00000010181d7981 */ /* 0x000964000c1e1100 */
.L_x_45:
[----:B------:R-:W-:Y:S05]  /*2e40*/  BSYNC B1 ;  /* 0x0000000000017941 */ /* 0x000fea0003800000 */
.L_x_44:
[----:B-----5:R-:W-:Y:S01]  /*2e50*/  LOP3.LUT R29, R29, 0xff, RZ, 0xc0, !PT ;  /* 0x000000ff1d1d7812 */ /* 0x020fe200078ec0ff */
[----:B------:R-:W-:Y:S01]  /*2e60*/  BSSY B1, `(.L_x_46) ;  /* 0x000000b000017945 */ /* 0x000fe20003800000 */
[----:B------:R-:W-:Y:S02]  /*2e70*/  ISETP.LT.OR P1, PT, R27, 0x9, !P1 ;  /* 0x000000091b00780c */ /* 0x000fe40004f21670 */
[----:B------:R-:W-:-:S05]  /*2e80*/  F2FP.F16.E4M3.UNPACK_B R29, R29 ;  /* 0x0000001dff1d723e */ /* 0x000fca00020006ff */
[----:B------:R-:W-:-:S05]  /*2e90*/  HADD2.F32 R29, -RZ, R29.H0_H0 ;  /* 0x2000001dff1d7230 */ /* 0x000fca0000004100 */
[----:B------:R-:W-:Y:S01]  /*2ea0*/  FMUL R30, R29, R12 ;  /* 0x0000000c1d1e7220 */ /* 0x000fe20000400000 */
[----:B------:R-:W-:-:S03]  /*2eb0*/  PRMT R29, RZ, 0x7610, R29 ;  /* 0x00007610ff1d7816 */ /* 0x000fc6000000001d */
[----:B------:R-:W-:-:S05]  /*2ec0*/  FFMA R30, R77, R7, R30 ;  /* 0x000000074d1e7223 */ /* 0x000fca000000001e */
[----:B---3--:R-:W-:-:S05]  /*2ed0*/  F2FP.SATFINITE.E4M3.F32.PACK_AB_MERGE_C R31, RZ, R30, RZ ;  /* 0x0000001eff1f723e */ /* 0x008fca00048070ff */
[----:B------:R3:W-:Y:S01]  /*2ee0*/  @!P0 STG.E.U8 desc[UR16][R10.64], R31 ;  /* 0x0000001f0a008986 */ /* 0x0007e2000c101110 */
[----:B------:R-:W-:Y:S05]  /*2ef0*/  @P1 BRA `(.L_x_47) ;  /* 0x0000000000041947 */ /* 0x000fea0003800000 */
[----:B------:R0:W5:Y:S02]  /*2f00*/  LDG.E.U8 R29, desc[UR16][R24.64+0x1] ;  /* 0x00000110181d7981 */ /* 0x000164000c1e1100 */
.L_x_47:
[----:B------:R-:W-:Y:S05]  /*2f10*/  BSYNC B1 ;  /* 0x0000000000017941 */ /* 0x000fea0003800000 */
.L_x_46:
[----:B-----5:R-:W-:Y:S01]  /*2f20*/  LOP3.LUT R29, R29, 0xff, RZ, 0xc0, !PT ;  /* 0x000000ff1d1d7812 */ /* 0x020fe200078ec0ff */
[----:B------:R-:W-:Y:S01]  /*2f30*/  BSSY B1, `(.L_x_48) ;  /* 0x000000c000017945 */ /* 0x000fe20003800000 */
[----:B------:R-:W-:Y:S02]  /*2f40*/  ISETP.GE.AND P0, PT, R28, 0x9, PT ;  /* 0x000000091c00780c */ /* 0x000fe40003f06270 */
[----:B------:R-:W-:Y:S02]  /*2f50*/  F2FP.F16.E4M3.UNPACK_B R29, R29 ;  /* 0x0000001dff1d723e */ /* 0x000fe400020006ff */
[----:B------:R-:W-:-:S03]  /*2f60*/  ISETP.LT.OR P2, PT, R27, 0x1, !P0 ;  /* 0x000000011b00780c */ /* 0x000fc60004741670 */
[----:B------:R-:W-:-:S05]  /*2f70*/  HADD2.F32 R29, -RZ, R29.H0_H0 ;  /* 0x2000001dff1d7230 */ /* 0x000fca0000004100 */
[----:B------:R-:W-:-:S04]  /*2f80*/  FMUL R29, R29, R12 ;  /* 0x0000000c1d1d7220 */ /* 0x000fc80000400000 */
[----:B------:R-:W-:-:S05]  /*2f90*/  FFMA R29, R78, R7, R29 ;  /* 0x000000074e1d7223 */ /* 0x000fca000000001d */
[----:B---3--:R-:W-:Y:S02]  /*2fa0*/  F2FP.SATFINITE.E4M3.F32.PACK_AB_MERGE_C R31, RZ, R29, RZ ;  /* 0x0000001dff1f723e */ /* 0x008fe400048070ff */
[----:B------:R-:W-:-:S03]  /*2fb0*/  PRMT R29, RZ, 0x7610, R29 ;  /* 0x00007610ff1d7816 */ /* 0x000fc6000000001d */
[----:B------:R3:W-:Y:S01]  /*2fc0*/  @!P1 STG.E.U8 desc[UR16][R10.64+0x1], R31 ;  /* 0x0000011f0a009986 */ /* 0x0007e2000c101110 */
[----:B------:R-:W-:Y:S05]  /*2fd0*/  @P2 BRA `(.L_x_49) ;  /* 0x0000000000042947 */ /* 0x000fea0003800000 */
[----:B------:R0:W5:Y:S02]  /*2fe0*/  LDG.E.U8 R29, desc[UR16][R14.64+0x8] ;  /* 0x000008100e1d7981 */ /* 0x000164000c1e1100 */
.L_x_49:
[----:B------:R-:W-:Y:S05]  /*2ff0*/  BSYNC B1 ;  /* 0x0000000000017941 */ /* 0x000fea0003800000 */
.L_x_48:
        /* <DEDUP_REMOVED lines=13> */
.L_x_51:
[----:B------:R-:W-:Y:S05]  /*30d0*/  BSYNC B1 ;  /* 0x0000000000017941 */ /* 0x000fea0003800000 */
.L_x_50:
[----:B-----5:R-:W-:Y:S01]  /*30e0*/  LOP3.LUT R29, R29, 0xff, RZ, 0xc0, !PT ;  /* 0x000000ff1d1d7812 */ /* 0x020fe200078ec0ff */
[----:B------:R-:W-:Y:S01]  /*30f0*/  BSSY B1, `(.L_x_52) ;  /* 0x000000b000017945 */ /* 0x000fe20003800000 */
[----:B------:R-:W-:Y:S02]  /*3100*/  ISETP.LT.OR P0, PT, R27, 0x9, !P0 ;  /* 0x000000091b00780c */ /* 0x000fe40004701670 */
[----:B------:R-:W-:-:S05]  /*3110*/  F2FP.F16.E4M3.UNPACK_B R29, R29 ;  /* 0x0000001dff1d723e */ /* 0x000fca00020006ff */
        /* <DEDUP_REMOVED lines=8> */
.L_x_53:
[----:B------:R-:W-:Y:S05]  /*31a0*/  BSYNC B1 ;  /* 0x0000000000017941 */ /* 0x000fea0003800000 */
.L_x_52:
        /* <DEDUP_REMOVED lines=12> */
.L_x_55:
[----:B------:R-:W-:Y:S05]  /*3270*/  BSYNC B1 ;  /* 0x0000000000017941 */ /* 0x000fea0003800000 */
.L_x_54:
        /* <DEDUP_REMOVED lines=13> */
.L_x_57:
[----:B------:R-:W-:Y:S05]  /*3350*/  BSYNC B1 ;  /* 0x0000000000017941 */ /* 0x000fea0003800000 */
.L_x_56:
        /* <DEDUP_REMOVED lines=13> */
.L_x_59:
[----:B------:R-:W-:Y:S05]  /*3430*/  BSYNC B1 ;  /* 0x0000000000017941 */ /* 0x000fea0003800000 */
.L_x_58:
        /* <DEDUP_REMOVED lines=12> */
.L_x_61:
[----:B------:R-:W-:Y:S05]  /*3500*/  BSYNC B1 ;  /* 0x0000000000017941 */ /* 0x000fea0003800000 */
.L_x_60:
        /* <DEDUP_REMOVED lines=12> */
.L_x_63:
[----:B------:R-:W-:Y:S05]  /*35d0*/  BSYNC B1 ;  /* 0x0000000000017941 */ /* 0x000fea0003800000 */
.L_x_62:
        /* <DEDUP_REMOVED lines=13> */
.L_x_65:
[----:B------:R-:W-:Y:S05]  /*36b0*/  BSYNC B1 ;  /* 0x0000000000017941 */ /* 0x000fea0003800000 */
.L_x_64:
        /* <DEDUP_REMOVED lines=13> */
.L_x_67:
[----:B------:R-:W-:Y:S05]  /*3790*/  BSYNC B1 ;  /* 0x0000000000017941 */ /* 0x000fea0003800000 */
.L_x_66:
        /* <DEDUP_REMOVED lines=12> */
.L_x_69:
[----:B------:R-:W-:Y:S05]  /*3860*/  BSYNC B1 ;  /* 0x0000000000017941 */ /* 0x000fea0003800000 */
.L_x_68:
        /* <DEDUP_REMOVED lines=12> */
.L_x_71:
[----:B------:R-:W-:Y:S05]  /*3930*/  BSYNC B1 ;  /* 0x0000000000017941 */ /* 0x000fea0003800000 */
.L_x_70:
        /* <DEDUP_REMOVED lines=13> */
.L_x_73:
[----:B------:R-:W-:Y:S05]  /*3a10*/  BSYNC B1 ;  /* 0x0000000000017941 */ /* 0x000fea0003800000 */
.L_x_72:
        /* <DEDUP_REMOVED lines=13> */
.L_x_75:
[----:B------:R-:W-:Y:S05]  /*3af0*/  BSYNC B1 ;  /* 0x0000000000017941 */ /* 0x000fea0003800000 */
.L_x_74:
        /* <DEDUP_REMOVED lines=12> */
.L_x_77:
[----:B------:R-:W-:Y:S05]  /*3bc0*/  BSYNC B1 ;  /* 0x0000000000017941 */ /* 0x000fea0003800000 */
.L_x_76:
        /* <DEDUP_REMOVED lines=12> */
.L_x_79:
[----:B------:R-:W-:Y:S05]  /*3c90*/  BSYNC B1 ;  /* 0x0000000000017941 */ /* 0x000fea0003800000 */
.L_x_78:
        /* <DEDUP_REMOVED lines=13> */
.L_x_81:
[----:B------:R-:W-:Y:S05]  /*3d70*/  BSYNC B1 ;  /* 0x0000000000017941 */ /* 0x000fea0003800000 */
.L_x_80:
        /* <DEDUP_REMOVED lines=13> */
.L_x_83:
[----:B------:R-:W-:Y:S05]  /*3e50*/  BSYNC B1 ;  /* 0x0000000000017941 */ /* 0x000fea0003800000 */
.L_x_82:
        /* <DEDUP_REMOVED lines=12> */
.L_x_85:
[----:B------:R-:W-:Y:S05]  /*3f20*/  BSYNC B1 ;  /* 0x0000000000017941 */ /* 0x000fea0003800000 */
.L_x_84:
[----:B-----5:R-:W-:Y:S01]  /*3f30*/  LOP3.LUT R29, R29, 0xff, RZ, 0xc0, !PT ;  /* 0x000000ff1d1d7812 */ /* 0x020fe200078ec0ff */
[----:B------:R-:W-:Y:S01]  /*3f40*/  BSSY B1, `(.L_x_86) ;  /* 0x000000b000017945 */ /* 0x000fe20003800000 */
[----:B------:R-:W-:Y:S02]  /*3f50*/  ISETP.LT.OR P1, PT, R27, 0x9, !P1 ;  /* 0x000000091b00780c */ /* 0x000fe40004f21670 */
[----:B------:R-:W-:-:S05]  /*3f60*/  F2FP.F16.E4M3.UNPACK_B R29, R29 ;  /* 0x0000001dff1d723e */ /* 0x000fca00020006ff */
[----:B------:R-:W-:-:S05]  /*3f70*/  HADD2.F32 R29, -RZ, R29.H0_H0 ;  /* 0x2000001dff1d7230 */ /* 0x000fca0000004100 */
[----:B------:R-:W-:-:S04]  /*3f80*/  FMUL R30, R29, R12 ;  /* 0x0000000c1d1e7220 */ /* 0x000fc80000400000 */
[----:B------:R-:W-:Y:S01]  /*3f90*/  FFMA R30, R23, R7, R30 ;  /* 0x00000007171e7223 */ /* 0x000fe2000000001e */
[----:B------:R-:W-:-:S04]  /*3fa0*/  PRMT R23, RZ, 0x7610, R23 ;  /* 0x00007610ff177816 */ /* 0x000fc80000000017 */
[----:B------:R-:W-:-:S05]  /*3fb0*/  F2FP.SATFINITE.E4M3.F32.PACK_AB_MERGE_C R29, RZ, R30, RZ ;  /* 0x0000001eff1d723e */ /* 0x000fca00048070ff */
[----:B------:R0:W-:Y:S01]  /*3fc0*/  @!P0 STG.E.U8 desc[UR16][R10.64+0x28], R29 ;  /* 0x0000281d0a008986 */ /* 0x0001e2000c101110 */
[----:B------:R-:W-:Y:S05]  /*3fd0*/  @P1 BRA `(.L_x_87) ;  /* 0x0000000000041947 */ /* 0x000fea0003800000 */
[----:B------:R0:W5:Y:S02]  /*3fe0*/  LDG.E.U8 R23, desc[UR16][R24.64+0x29] ;  /* 0x0000291018177981 */ /* 0x000164000c1e1100 */
.L_x_87:
[----:B------:R-:W-:Y:S05]  /*3ff0*/  BSYNC B1 ;  /* 0x0000000000017941 */ /* 0x000fea0003800000 */
.L_x_86:
        /* <DEDUP_REMOVED lines=8> */
[----:B0-----:R-:W-:Y:S02]  /*4080*/  F2FP.SATFINITE.E4M3.F32.PACK_AB_MERGE_C R29, RZ, R23, RZ ;  /* 0x00000017ff1d723e */ /* 0x001fe400048070ff */
[----:B------:R-:W-:-:S03]  /*4090*/  PRMT R23, RZ, 0x7610, R23 ;  /* 0x00007610ff177816 */ /* 0x000fc60000000017 */
[----:B------:R0:W-:Y:S01]  /*40a0*/  @!P1 STG.E.U8 desc[UR16][R10.64+0x29], R29 ;  /* 0x0000291d0a009986 */ /* 0x0001e2000c101110 */
[----:B------:R-:W-:Y:S05]  /*40b0*/  @P2 BRA `(.L_x_89) ;  /* 0x0000000000042947 */ /* 0x000fea0003800000 */
[----:B------:R0:W5:Y:S02]  /*40c0*/  LDG.E.U8 R23, desc[UR16][R14.64+0x30] ;  /* 0x000030100e177981 */ /* 0x000164000c1e1100 */
.L_x_89:
[----:B------:R-:W-:Y:S05]  /*40d0*/  BSYNC B1 ;  /* 0x0000000000017941 */ /* 0x000fea0003800000 */
.L_x_88:
[----:B-----5:R-:W-:Y:S01]  /*40e0*/  LOP3.LUT R23, R23, 0xff, RZ, 0xc0, !PT ;  /* 0x000000ff17177812 */ /* 0x020fe200078ec0ff */
[----:B------:R-:W-:Y:S01]  /*40f0*/  BSSY B1, `(.L_x_90) ;  /* 0x000000c000017945 */ /* 0x000fe20003800000 */
[----:B------:R-:W-:Y:S02]  /*4100*/  ISETP.GE.AND P1, PT, R28, 0x32, PT ;  /* 0x000000321c00780c */ /* 0x000fe40003f26270 */
[----:B------:R-:W-:Y:S02]  /*4110*/  F2FP.F16.E4M3.UNPACK_B R23, R23 ;  /* 0x00000017ff17723e */ /* 0x000fe400020006ff */
[----:B------:R-:W-:-:S03]  /*4120*/  ISETP.LT.OR P3, PT, R27, 0x1, !P1 ;  /* 0x000000011b00780c */ /* 0x000fc60004f61670 */
        /* <DEDUP_REMOVED lines=8> */
.L_x_91:
[----:B------:R-:W-:Y:S05]  /*41b0*/  BSYNC B1 ;  /* 0x0000000000017941 */ /* 0x000fea0003800000 */
.L_x_90:
[----:B-----5:R-:W-:Y:S01]  /*41c0*/  LOP3.LUT R21, R21, 0xff, RZ, 0xc0, !PT ;  /* 0x000000ff15157812 */ /* 0x020fe200078ec0ff */
[----:B------:R-:W-:Y:S01]  /*41d0*/  BSSY B1, `(.L_x_92) ;  /* 0x000000b000017945 */ /* 0x000fe20003800000 */
[----:B------:R-:W-:Y:S02]  /*41e0*/  ISETP.LT.OR P0, PT, R27, 0x9, !P0 ;  /* 0x000000091b00780c */ /* 0x000fe40004701670 */
[----:B------:R-:W-:-:S05]  /*41f0*/  F2FP.F16.E4M3.UNPACK_B R21, R21 ;  /* 0x00000015ff15723e */ /* 0x000fca00020006ff */
        /* <DEDUP_REMOVED lines=8> */
.L_x_93:
[----:B------:R-:W-:Y:S05]  /*4280*/  BSYNC B1 ;  /* 0x0000000000017941 */ /* 0x000fea0003800000 */
.L_x_92:
        /* <DEDUP_REMOVED lines=12> */
.L_x_95:
[----:B------:R-:W-:Y:S05]  /*4350*/  BSYNC B1 ;  /* 0x0000000000017941 */ /* 0x000fea0003800000 */
.L_x_94:
        /* <DEDUP_REMOVED lines=13> */
.L_x_97:
[----:B------:R-:W-:Y:S05]  /*4430*/  BSYNC B1 ;  /* 0x0000000000017941 */ /* 0x000fea0003800000 */
.L_x_96:
        /* <DEDUP_REMOVED lines=13> */
.L_x_99:
[----:B------:R-:W-:Y:S05]  /*4510*/  BSYNC B1 ;  /* 0x0000000000017941 */ /* 0x000fea0003800000 */
.L_x_98:
[----:B-----5:R-:W-:Y:S01]  /*4520*/  LOP3.LUT R17, R17, 0xff, RZ, 0xc0, !PT ;  /* 0x000000ff11117812 */ /* 0x020fe200078ec0ff */
[----:B------:R-:W-:Y:S01]  /*4530*/  BSSY B1, `(.L_x_100) ;  /* 0x000000b000017945 */ /* 0x000fe20003800000 */
[----:B------:R-:W-:Y:S02]  /*4540*/  ISETP.LT.OR P0, PT, R27, 0x9, !P0 ;  /* 0x000000091b00780c */ /* 0x000fe40004701670 */
[----:B------:R-:W-:Y:S02]  /*4550*/  F2FP.F16.E4M3.UNPACK_B R17, R17 ;  /* 0x00000011ff11723e */ /* 0x000fe400020006ff */
[----:B0-2---:R-:W-:-:S03]  /*4560*/  PRMT R14, RZ, 0x7610, R14 ;  /* 0x00007610ff0e7816 */ /* 0x005fc6000000000e */
[----:B------:R-:W-:-:S05]  /*4570*/  HADD2.F32 R17, -RZ, R17.H0_H0 ;  /* 0x20000011ff117230 */ /* 0x000fca0000004100 */
[----:B------:R-:W-:-:S04]  /*4580*/  FMUL R17, R17, R12 ;  /* 0x0000000c11117220 */ /* 0x000fc80000400000 */
[----:B------:R-:W-:-:S05]  /*4590*/  FFMA R17, R18, R7, R17 ;  /* 0x0000000712117223 */ /* 0x000fca0000000011 */
[----:B------:R-:W-:-:S05]  /*45a0*/  F2FP.SATFINITE.E4M3.F32.PACK_AB_MERGE_C R17, RZ, R17, RZ ;  /* 0x00000011ff11723e */ /* 0x000fca00048070ff */
[----:B------:R0:W-:Y:S01]  /*45b0*/  @!P3 STG.E.U8 desc[UR16][R8.64+0x39], R17 ;  /* 0x000039110800b986 */ /* 0x0001e2000c101110 */
[----:B------:R-:W-:Y:S05]  /*45c0*/  @P0 BRA `(.L_x_101) ;  /* 0x0000000000040947 */ /* 0x000fea0003800000 */
[----:B------:R2:W5:Y:S02]  /*45d0*/  LDG.E.U8 R14, desc[UR16][R24.64+0x38] ;  /* 0x00003810180e7981 */ /* 0x000564000c1e1100 */
.L_x_101:
[----:B------:R-:W-:Y:S05]  /*45e0*/  BSYNC B1 ;  /* 0x0000000000017941 */ /* 0x000fea0003800000 */
.L_x_100:
[----:B-----5:R-:W-:Y:S01]  /*45f0*/  LOP3.LUT R14, R14, 0xff, RZ, 0xc0, !PT ;  /* 0x000000ff0e0e7812 */ /* 0x020fe200078ec0ff */
[----:B------:R-:W-:Y:S01]  /*4600*/  BSSY B1, `(.L_x_102) ;  /* 0x000000b000017945 */ /* 0x000fe20003800000 */
[----:B------:R-:W-:Y:S02]  /*4610*/  ISETP.LT.OR P1, PT, R27, 0x9, !P1 ;  /* 0x000000091b00780c */ /* 0x000fe40004f21670 */
[----:B------:R-:W-:-:S05]  /*4620*/  F2FP.F16.E4M3.UNPACK_B R14, R14 ;  /* 0x0000000eff0e723e */ /* 0x000fca00020006ff */
[----:B01-3--:R-:W-:-:S05]  /*4630*/  HADD2.F32 R9, -RZ, R14.H0_H0 ;  /* 0x2000000eff097230 */ /* 0x00bfca0000004100 */
[----:B------:R-:W-:-:S04]  /*4640*/  FMUL R8, R9, R12 ;  /* 0x0000000c09087220 */ /* 0x000fc80000400000 */
[----:B------:R-:W-:-:S05]  /*4650*/  FFMA R8, R13, R7, R8 ;  /* 0x000000070d087223 */ /* 0x000fca0000000008 */
[----:B------:R-:W-:Y:S02]  /*4660*/  F2FP.SATFINITE.E4M3.F32.PACK_AB_MERGE_C R9, RZ, R8, RZ ;  /* 0x00000008ff09723e */ /* 0x000fe400048070ff */
[----:B------:R-:W-:-:S03]  /*4670*/  PRMT R8, RZ, 0x7610, R8 ;  /* 0x00007610ff087816 */ /* 0x000fc60000000008 */
[----:B------:R0:W-:Y:S01]  /*4680*/  @!P0 STG.E.U8 desc[UR16][R10.64+0x38], R9 ;  /* 0x000038090a008986 */ /* 0x0001e2000c101110 */
[----:B------:R-:W-:Y:S05]  /*4690*/  @P1 BRA `(.L_x_103) ;  /* 0x0000000000041947 */ /* 0x000fea0003800000 */
[----:B------:R1:W5:Y:S02]  /*46a0*/  LDG.E.U8 R8, desc[UR16][R24.64+0x39] ;  /* 0x0000391018087981 */ /* 0x000364000c1e1100 */
.L_x_103:
[----:B------:R-:W-:Y:S05]  /*46b0*/  BSYNC B1 ;  /* 0x0000000000017941 */ /* 0x000fea0003800000 */
.L_x_102:
[----:B------:R-:W-:Y:S05]  /*46c0*/  @P1 BRA `(.L_x_104) ;  /* 0x0000000800601947 */ /* 0x000fea0003800000 */
[----:B-----5:R-:W-:-:S04]  /*46d0*/  LOP3.LUT R8, R8, 0xff, RZ, 0xc0, !PT ;  /* 0x000000ff08087812 */ /* 0x020fc800078ec0ff */
[----:B------:R-:W-:-:S05]  /*46e0*/  F2FP.F16.E4M3.UNPACK_B R8, R8 ;  /* 0x00000008ff08723e */ /* 0x000fca00020006ff */
[----:B0-----:R-:W-:-:S05]  /*46f0*/  HADD2.F32 R9, -RZ, R8.H0_H0 ;  /* 0x20000008ff097230 */ /* 0x001fca0000004100 */
[----:B------:R-:W-:-:S04]  /*4700*/  FMUL R9, R9, R12 ;  /* 0x0000000c09097220 */ /* 0x000fc80000400000 */
[----:B------:R-:W-:-:S05]  /*4710*/  FFMA R9, R16, R7, R9 ;  /* 0x0000000710097223 */ /* 0x000fca0000000009 */
[----:B------:R-:W-:-:S05]  /*4720*/  F2FP.SATFINITE.E4M3.F32.PACK_AB_MERGE_C R9, RZ, R9, RZ ;  /* 0x00000009ff09723e */ /* 0x000fca00048070ff */
[----:B------:R3:W-:Y:S01]  /*4730*/  STG.E.U8 desc[UR16][R10.64+0x39], R9 ;  /* 0x000039090a007986 */ /* 0x0007e2000c101110 */
[----:B------:R-:W-:Y:S05]  /*4740*/  BRA `(.L_x_104) ;  /* 0x0000000800407947 */ /* 0x000fea0003800000 */
.L_x_39:
[C---:B------:R-:W-:Y:S01]  /*4750*/  ISETP.GE.AND P3, PT, R28.reuse, 0x1, PT ;  /* 0x000000011c00780c */ /* 0x040fe20003f66270 */
[-C--:B--2---:R-:W-:Y:S01]  /*4760*/  FMUL R79, R79, R7.reuse ;  /* 0x000000074f4f7220 */ /* 0x084fe20000400000 */
[----:B------:R-:W-:Y:S01]  /*4770*/  ISETP.GE.AND P0, PT, R28, 0x2, PT ;  /* 0x000000021c00780c */ /* 0x000fe20003f06270 */
[-C--:B------:R-:W-:Y:S01]  /*4780*/  FMUL R80, R80, R7.reuse ;  /* 0x0000000750507220 */ /* 0x080fe20000400000 */
[----:B------:R-:W-:Y:S01]  /*4790*/  ISETP.LT.OR P1, PT, R27, 0x1, !P3 ;  /* 0x000000011b00780c */ /* 0x000fe20005f21670 */
[-C--:B------:R-:W-:Y:S01]  /*47a0*/  FMUL R77, R77, R7.reuse ;  /* 0x000000074d4d7220 */ /* 0x080fe20000400000 */
[C---:B------:R-:W-:Y:S01]  /*47b0*/  ISETP.LT.OR P2, PT, R27.reuse, 0x1, !P0 ;  /* 0x000000011b00780c */ /* 0x040fe20004741670 */
[-C--:B------:R-:W-:Y:S01]  /*47c0*/  FMUL R78, R78, R7.reuse ;  /* 0x000000074e4e7220 */ /* 0x080fe20000400000 */
[----:B------:R-:W-:Y:S01]  /*47d0*/  ISETP.LT.OR P3, PT, R27, 0x9, !P3 ;  /* 0x000000091b00780c */ /* 0x000fe20005f61670 */
[----:B------:R-:W-:Y:S01]  /*47e0*/  FMUL R75, R75, R7 ;  /* 0x000000074b4b7220 */ /* 0x000fe20000400000 */
[----:B------:R-:W-:Y:S01]  /*47f0*/  F2FP.SATFINITE.E4M3.F32.PACK_AB_MERGE_C R79, RZ, R79, RZ ;  /* 0x0000004fff4f723e */ /* 0x000fe200048070ff */
[-C--:B------:R-:W-:Y:S01]  /*4800*/  FMUL R76, R76, R7.reuse ;  /* 0x000000074c4c7220 */ /* 0x080fe20000400000 */
[----:B------:R-:W-:Y:S01]  /*4810*/  F2FP.SATFINITE.E4M3.F32.PACK_AB_MERGE_C R15, RZ, R80, RZ ;  /* 0x00000050ff0f723e */ /* 0x000fe200048070ff */
[----:B------:R-:W-:Y:S01]  /*4820*/  FMUL R74, R74, R7 ;  /* 0x000000074a4a7220 */ /* 0x000fe20000400000 */
[----:B------:R-:W-:Y:S01]  /*4830*/  F2FP.SATFINITE.E4M3.F32.PACK_AB_MERGE_C R77, RZ, R77, RZ ;  /* 0x0000004dff4d723e */ /* 0x000fe200048070ff */
[-C--:B------:R-:W-:Y:S01]  /*4840*/  FMUL R72, R72, R7.reuse ;  /* 0x0000000748487220 */ /* 0x080fe20000400000 */
[----:B------:R-:W-:Y:S01]  /*4850*/  ISETP.LT.OR P0, PT, R27, 0x9, !P0 ;  /* 0x000000091b00780c */ /* 0x000fe20004701670 */
[----:B------:R-:W-:Y:S01]  /*4860*/  @!P1 STG.E.U8 desc[UR16][R8.64], R79 ;  /* 0x0000004f08009986 */ /* 0x000fe2000c101110 */
[C---:B------:R-:W-:Y:S01]  /*4870*/  ISETP.GE.AND P1, PT, R28.reuse, 0x9, PT ;  /* 0x000000091c00780c */ /* 0x040fe20003f26270 */
[----:B------:R-:W-:Y:S01]  /*4880*/  FMUL R69, R69, R7 ;  /* 0x0000000745457220 */ /* 0x000fe20000400000 */
[----:B------:R-:W-:Y:S01]  /*4890*/  F2FP.SATFINITE.E4M3.F32.PACK_AB_MERGE_C R75, RZ, R75, RZ ;  /* 0x0000004bff4b723e */ /* 0x000fe200048070ff */
[----:B------:R0:W-:Y:S01]  /*48a0*/  @!P2 STG.E.U8 desc[UR16][R8.64+0x1], R15 ;  /* 0x0000010f0800a986 */ /* 0x0001e2000c101110 */
[----:B------:R-:W-:Y:S01]  /*48b0*/  ISETP.GE.AND P2, PT, R28, 0xa, PT ;  /* 0x0000000a1c00780c */ /* 0x000fe20003f46270 */
[-C--:B------:R-:W-:Y:S01]  /*48c0*/  FMUL R70, R70, R7.reuse ;  /* 0x0000000746467220 */ /* 0x080fe20000400000 */
[----:B------:R-:W-:Y:S01]  /*48d0*/  F2FP.SATFINITE.E4M3.F32.PACK_AB_MERGE_C R25, RZ, R76, RZ ;  /* 0x0000004cff19723e */ /* 0x000fe200048070ff */
[----:B------:R-:W-:Y:S01]  /*48e0*/  @!P3 STG.E.U8 desc[UR16][R10.64], R77 ;  /* 0x0000004d0a00b986 */ /* 0x000fe2000c101110 */
[C---:B------:R-:W-:Y:S01]  /*48f0*/  ISETP.LT.OR P3, PT, R27.reuse, 0x1, !P1 ;  /* 0x000000011b00780c */ /* 0x040fe20004f61670 */
[-C--:B------:R-:W-:Y:S01]  /*4900*/  FMUL R68, R68, R7.reuse ;  /* 0x0000000744447220 */ /* 0x080fe20000400000 */
[----:B------:R-:W-:Y:S01]  /*4910*/  ISETP.LT.OR P5, PT, R27, 0x1, !P2 ;  /* 0x000000011b00780c */ /* 0x000fe200057a1670 */
[-C--:B------:R-:W-:Y:S01]  /*4920*/  FMUL R67, R67, R7.reuse ;  /* 0x0000000743437220 */ /* 0x080fe20000400000 */
[----:B------:R-:W-:Y:S01]  /*4930*/  ISETP.LT.OR P1, PT, R27, 0x9, !P1 ;  /* 0x000000091b00780c */ /* 0x000fe20004f21670 */
[-C--:B------:R-:W-:Y:S01]  /*4940*/  FMUL R65, R65, R7.reuse ;  /* 0x0000000741417220 */ /* 0x080fe20000400000 */
[----:B------:R-:W-:Y:S01]  /*4950*/  F2FP.SATFINITE.E4M3.F32.PACK_AB_MERGE_C R29, RZ, R74, RZ ;  /* 0x0000004aff1d723e */ /* 0x000fe200048070ff */
[-C--:B------:R-:W-:Y:S01]  /*4960*/  FMUL R66, R66, R7.reuse ;  /* 0x0000000742427220 */ /* 0x080fe20000400000 */
[----:B0-----:R-:W-:Y:S01]  /*4970*/  F2FP.SATFINITE.E4M3.F32.PACK_AB_MERGE_C R15, RZ, R78, RZ ;  /* 0x0000004eff0f723e */ /* 0x001fe200048070ff */
[-C--:B------:R-:W-:Y:S01]  /*4980*/  FMUL R64, R64, R7.reuse ;  /* 0x0000000740407220 */ /* 0x080fe20000400000 */
[----:B------:R-:W-:Y:S01]  /*4990*/  ISETP.LT.OR P2, PT, R27, 0x9, !P2 ;  /* 0x000000091b00780c */ /* 0x000fe20005741670 */
[-C--:B------:R-:W-:Y:S01]  /*49a0*/  FMUL R63, R63, R7.reuse ;  /* 0x000000073f3f7220 */ /* 0x080fe20000400000 */
[----:B------:R-:W-:Y:S01]  /*49b0*/  F2FP.SATFINITE.E4M3.F32.PACK_AB_MERGE_C R31, RZ, R72, RZ ;  /* 0x00000048ff1f723e */ /* 0x000fe200048070ff */
[----:B------:R0:W-:Y:S01]  /*49c0*/  @!P0 STG.E.U8 desc[UR16][R10.64+0x1], R15 ;  /* 0x0000010f0a008986 */ /* 0x0001e2000c101110 */
[C---:B------:R-:W-:Y:S01]  /*49d0*/  ISETP.GE.AND P0, PT, R28.reuse, 0x11, PT ;  /* 0x000000111c00780c */ /* 0x040fe20003f06270 */
[----:B------:R-:W-:Y:S01]  /*49e0*/  FMUL R61, R61, R7 ;  /* 0x000000073d3d7220 */ /* 0x000fe20000400000 */
[----:B------:R-:W-:Y:S01]  /*49f0*/  F2FP.SATFINITE.E4M3.F32.PACK_AB_MERGE_C R69, RZ, R69, RZ ;  /* 0x00000045ff45723e */ /* 0x000fe200048070ff */
[----:B------:R-:W-:Y:S01]  /*4a00*/  @!P3 STG.E.U8 desc[UR16][R8.64+0x8], R75 ;  /* 0x0000084b0800b986 */ /* 0x000fe2000c101110 */
[----:B------:R-:W-:Y:S01]  /*4a10*/  ISETP.GE.AND P3, PT, R28, 0x12, PT ;  /* 0x000000121c00780c */ /* 0x000fe20003f66270 */
[----:B------:R-:W-:Y:S01]  /*4a20*/  FMUL R62, R62, R7 ;  /* 0x000000073e3e7220 */ /* 0x000fe20000400000 */
[----:B------:R-:W-:Y:S01]  /*4a30*/  F2FP.SATFINITE.E4M3.F32.PACK_AB_MERGE_C R67, RZ, R67, RZ ;  /* 0x00000043ff43723e */ /* 0x000fe200048070ff */
[----:B------:R1:W-:Y:S01]  /*4a40*/  @!P5 STG.E.U8 desc[UR16][R8.64+0x9], R25 ;  /* 0x000009190800d986 */ /* 0x0003e2000c101110 */
[----:B------:R-:W-:Y:S01]  /*4a50*/  ISETP.LT.OR P5, PT, R27, 0x1, !P3 ;  /* 0x000000011b00780c */ /* 0x000fe20005fa1670 */
[-C--:B------:R-:W-:Y:S01]  /*4a60*/  FMUL R59, R59, R7.reuse ;  /* 0x000000073b3b7220 */ /* 0x080fe20000400000 */
[C---:B------:R-:W-:Y:S01]  /*4a70*/  ISETP.LT.OR P3, PT, R27.reuse, 0x9, !P3 ;  /* 0x000000091b00780c */ /* 0x040fe20005f61670 */
[----:B------:R-:W-:Y:S01]  /*4a80*/  @!P1 STG.E.U8 desc[UR16][R10.64+0x8], R29 ;  /* 0x0000081d0a009986 */ /* 0x000fe2000c101110 */
[----:B------:R-:W-:Y:S01]  /*4a90*/  ISETP.LT.OR P1, PT, R27, 0x1, !P0 ;  /* 0x000000011b00780c */ /* 0x000fe20004721670 */
[-C--:B------:R-:W-:Y:S01]  /*4aa0*/  FMUL R60, R60, R7.reuse ;  /* 0x000000073c3c7220 */ /* 0x080fe20000400000 */
[----:B0-----:R-:W-:Y:S01]  /*4ab0*/  F2FP.SATFINITE.E4M3.F32.PACK_AB_MERGE_C R15, RZ, R70, RZ ;  /* 0x00000046ff0f723e */ /* 0x001fe200048070ff */
[----:B------:R-:W-:Y:S01]  /*4ac0*/  @!P2 STG.E.U8 desc[UR16][R10.64+0x9], R31 ;  /* 0x0000091f0a00a986 */ /* 0x000fe2000c101110 */
[----:B------:R-:W-:Y:S01]  /*4ad0*/  ISETP.GE.AND P2, PT, R28, 0x19, PT ;  /* 0x000000191c00780c */ /* 0x000fe20003f46270 */
[-C--:B------:R-:W-:Y:S01]  /*4ae0*/  FMUL R57, R57, R7.reuse ;  /* 0x0000000739397220 */ /* 0x080fe20000400000 */
[C---:B------:R-:W-:Y:S01]  /*4af0*/  ISETP.LT.OR P0, PT, R27.reuse, 0x9, !P0 ;  /* 0x000000091b00780c */ /* 0x040fe20004701670 */
[-C--:B------:R-:W-:Y:S01]  /*4b00*/  FMUL R58, R58, R7.reuse ;  /* 0x000000073a3a7220 */ /* 0x080fe20000400000 */
[----:B------:R-:W-:Y:S01]  /*4b10*/  ISETP.LT.OR P6, PT, R27, 0x1, !P2 ;  /* 0x000000011b00780c */ /* 0x000fe200057c1670 */
[----:B------:R0:W-:Y:S01]  /*4b20*/  @!P5 STG.E.U8 desc[UR16][R8.64+0x11], R15 ;  /* 0x0000110f0800d986 */ /* 0x0001e2000c101110 */
[----:B-1----:R-:W-:Y:S01]  /*4b30*/  F2FP.SATFINITE.E4M3.F32.PACK_AB_MERGE_C R25, RZ, R68, RZ ;  /* 0x00000044ff19723e */ /* 0x002fe200048070ff */
[----:B------:R-:W-:Y:S01]  /*4b40*/  FMUL R56, R56, R7 ;  /* 0x0000000738387220 */ /* 0x000fe20000400000 */
[----:B------:R-:W-:Y:S01]  /*4b50*/  F2FP.SATFINITE.E4M3.F32.PACK_AB_MERGE_C R65, RZ, R65, RZ ;  /* 0x00000041ff41723e */ /* 0x000fe200048070ff */
[----:B------:R-:W-:Y:S01]  /*4b60*/  @!P1 STG.E.U8 desc[UR16][R8.64+0x10], R69 ;  /* 0x0000104508009986 */ /* 0x000fe2000c101110 */
[----:B------:R-:W-:Y:S01]  /*4b70*/  ISETP.GE.AND P1, PT, R28, 0x1a, PT ;  /* 0x0000001a1c00780c */ /* 0x000fe20003f26270 */
[-C--:B------:R-:W-:Y:S01]  /*4b80*/  FMUL R23, R23, R7.reuse ;  /* 0x0000000717177220 */ /* 0x080fe20000400000 */
[C---:B------:R-:W-:Y:S01]  /*4b90*/  ISETP.LT.OR P2, PT, R27.reuse, 0x9, !P2 ;  /* 0x000000091b00780c */ /* 0x040fe20005741670 */
[----:B------:R1:W-:Y:S01]  /*4ba0*/  @!P3 STG.E.U8 desc[UR16][R10.64+0x11], R25 ;  /* 0x000011190a00b986 */ /* 0x0003e2000c101110 */
[----:B------:R-:W-:Y:S01]  /*4bb0*/  ISETP.LT.OR P5, PT, R27, 0x1, !P1 ;  /* 0x000000011b00780c */ /* 0x000fe20004fa1670 */
[-C--:B------:R-:W-:Y:S01]  /*4bc0*/  FMUL R21, R21, R7.reuse ;  /* 0x0000000715157220 */ /* 0x080fe20000400000 */
[----:B------:R-:W-:Y:S01]  /*4bd0*/  ISETP.LT.OR P3, PT, R27, 0x9, !P1 ;  /* 0x000000091b00780c */ /* 0x000fe20004f61670 */
[----:B------:R-:W-:Y:S01]  /*4be0*/  @!P0 STG.E.U8 desc[UR16][R10.64+0x10], R67 ;  /* 0x000010430a008986 */ /* 0x000fe2000c101110 */
[----:B0-----:R-:W-:Y:S01]  /*4bf0*/  F2FP.SATFINITE.E4M3.F32.PACK_AB_MERGE_C R15, RZ, R66, RZ ;  /* 0x00000042ff0f723e */ /* 0x001fe200048070ff */
[-C--:B------:R-:W-:Y:S01]  /*4c00*/  FMUL R22, R22, R7.reuse ;  /* 0x0000000716167220 */ /* 0x080fe20000400000 */
[C---:B------:R-:W-:Y:S01]  /*4c10*/  ISETP.GE.AND P0, PT, R28.reuse, 0x21, PT ;  /* 0x000000211c00780c */ /* 0x040fe20003f06270 */
[----:B------:R-:W-:Y:S01]  /*4c20*/  @!P6 STG.E.U8 desc[UR16][R8.64+0x18], R65 ;  /* 0x000018410800e986 */ /* 0x000fe2000c101110 */
[----:B------:R-:W-:Y:S01]  /*4c30*/  ISETP.GE.AND P1, PT, R28, 0x22, PT ;  /* 0x000000221c00780c */ /* 0x000fe20003f26270 */
[-C--:B------:R-:W-:Y:S01]  /*4c40*/  FMUL R19, R19, R7.reuse ;  /* 0x0000000713137220 */ /* 0x080fe20000400000 */
[C---:B------:R-:W-:Y:S01]  /*4c50*/  ISETP.LT.OR P6, PT, R27.reuse, 0x1, !P0 ;  /* 0x000000011b00780c */ /* 0x040fe200047c1670 */
[-C--:B------:R-:W-:Y:S01]  /*4c60*/  FMUL R20, R20, R7.reuse ;  /* 0x0000000714147220 */ /* 0x080fe20000400000 */
[----:B-1----:R-:W-:Y:S01]  /*4c70*/  F2FP.SATFINITE.E4M3.F32.PACK_AB_MERGE_C R25, RZ, R64, RZ ;  /* 0x00000040ff19723e */ /* 0x002fe200048070ff */
[----:B------:R0:W-:Y:S01]  /*4c80*/  @!P5 STG.E.U8 desc[UR16][R8.64+0x19], R15 ;  /* 0x0000190f0800d986 */ /* 0x0001e2000c101110 */
[----:B------:R-:W-:Y:S01]  /*4c90*/  ISETP.LT.OR P5, PT, R27, 0x1, !P1 ;  /* 0x000000011b00780c */ /* 0x000fe20004fa1670 */
[----:B------:R-:W-:Y:S01]  /*4ca0*/  FMUL R17, R17, R7 ;  /* 0x0000000711117220 */ /* 0x000fe20000400000 */
[----:B------:R-:W-:Y:S01]  /*4cb0*/  F2FP.SATFINITE.E4M3.F32.PACK_AB_MERGE_C R63, RZ, R63, RZ ;  /* 0x0000003fff3f723e */ /* 0x000fe200048070ff */
[----:B------:R1:W-:Y:S01]  /*4cc0*/  @!P3 STG.E.U8 desc[UR16][R10.64+0x19], R25 ;  /* 0x000019190a00b986 */ /* 0x0003e2000c101110 */
[----:B------:R-:W-:Y:S01]  /*4cd0*/  F2FP.SATFINITE.E4M3.F32.PACK_AB_MERGE_C R61, RZ, R61, RZ ;  /* 0x0000003dff3d723e */ /* 0x000fe200048070ff */
[-C--:B------:R-:W-:Y:S01]  /*4ce0*/  FMUL R18, R18, R7.reuse ;  /* 0x0000000712127220 */ /* 0x080fe20000400000 */
[----:B------:R-:W-:Y:S01]  /*4cf0*/  F2FP.SATFINITE.E4M3.F32.PACK_AB_MERGE_C R29, RZ, R62, RZ ;  /* 0x0000003eff1d723e */ /* 0x000fe200048070ff */
[----:B------:R-:W-:Y:S01]  /*4d00*/  @!P2 STG.E.U8 desc[UR16][R10.64+0x18], R63 ;  /* 0x0000183f0a00a986 */ /* 0x000fe2000c101110 */
[----:B------:R-:W-:Y:S01]  /*4d10*/  ISETP.LT.OR P3, PT, R27, 0x9, !P1 ;  /* 0x000000091b00780c */ /* 0x000fe20004f61670 */
[-C--:B------:R-:W-:Y:S01]  /*4d20*/  FMUL R13, R13, R7.reuse ;  /* 0x000000070d0d7220 */ /* 0x080fe20000400000 */
[----:B------:R-:W-:Y:S01]  /*4d30*/  ISETP.GE.AND P2, PT, R28, 0x29, PT ;  /* 0x000000291c00780c */ /* 0x000fe20003f46270 */
[----:B------:R-:W-:Y:S01]  /*4d40*/  @!P6 STG.E.U8 desc[UR16][R8.64+0x20], R61 ;  /* 0x0000203d0800e986 */ /* 0x000fe2000c101110 */
[C---:B------:R-:W-:Y:S01]  /*4d50*/  ISETP.LT.OR P0, PT, R27.reuse, 0x9, !P0 ;  /* 0x000000091b00780c */ /* 0x040fe20004701670 */
[----:B------:R-:W-:Y:S01]  /*4d60*/  FMUL R16, R16, R7 ;  /* 0x0000000710107220 */ /* 0x000fe20000400000 */
[----:B------:R-:W-:Y:S01]  /*4d70*/  ISETP.GE.AND P1, PT, R28, 0x2a, PT ;  /* 0x0000002a1c00780c */ /* 0x000fe20003f26270 */
[----:B------:R-:W-:Y:S01]  /*4d80*/  @!P5 STG.E.U8 desc[UR16][R8.64+0x21], R29 ;  /* 0x0000211d0800d986 */ /* 0x000fe2000c101110 */
[----:B------:R-:W-:-:S02]  /*4d90*/  ISETP.LT.OR P6, PT, R27, 0x1, !P2 ;  /* 0x000000011b00780c */ /* 0x000fc400057c1670 */
[C---:B------:R-:W-:Y:S02]  /*4da0*/  ISETP.LT.OR P5, PT, R27.reuse, 0x1, !P1 ;  /* 0x000000011b00780c */ /* 0x040fe40004fa1670 */
[----:B------:R-:W-:Y:S02]  /*4db0*/  F2FP.SATFINITE.E4M3.F32.PACK_AB_MERGE_C R59, RZ, R59, RZ ;  /* 0x0000003bff3b723e */ /* 0x000fe400048070ff */
[----:B0-----:R-:W-:Y:S02]  /*4dc0*/  F2FP.SATFINITE.E4M3.F32.PACK_AB_MERGE_C R15, RZ, R60, RZ ;  /* 0x0000003cff0f723e */ /* 0x001fe400048070ff */
[----:B------:R-:W-:Y:S01]  /*4dd0*/  F2FP.SATFINITE.E4M3.F32.PACK_AB_MERGE_C R57, RZ, R57, RZ ;  /* 0x00000039ff39723e */ /* 0x000fe200048070ff */
[----:B------:R-:W-:Y:S01]  /*4de0*/  @!P0 STG.E.U8 desc[UR16][R10.64+0x20], R59 ;  /* 0x0000203b0a008986 */ /* 0x000fe2000c101110 */
[----:B-1----:R-:W-:Y:S02]  /*4df0*/  F2FP.SATFINITE.E4M3.F32.PACK_AB_MERGE_C R25, RZ, R58, RZ ;  /* 0x0000003aff19723e */ /* 0x002fe400048070ff */
[C---:B------:R-:W-:Y:S01]  /*4e00*/  ISETP.LT.OR P1, PT, R27.reuse, 0x9, !P1 ;  /* 0x000000091b00780c */ /* 0x040fe20004f21670 */
[----:B------:R0:W-:Y:S01]  /*4e10*/  @!P3 STG.E.U8 desc[UR16][R10.64+0x21], R15 ;  /* 0x0000210f0a00b986 */ /* 0x0001e2000c101110 */
[----:B------:R-:W-:-:S02]  /*4e20*/  ISETP.LT.OR P2, PT, R27, 0x9, !P2 ;  /* 0x000000091b00780c */ /* 0x000fc40005741670 */
[C---:B------:R-:W-:Y:S01]  /*4e30*/  ISETP.GE.AND P3, PT, R28.reuse, 0x31, PT ;  /* 0x000000311c00780c */ /* 0x040fe20003f66270 */
[----:B------:R-:W-:Y:S01]  /*4e40*/  @!P6 STG.E.U8 desc[UR16][R8.64+0x28], R57 ;  /* 0x000028390800e986 */ /* 0x000fe2000c101110 */
[----:B------:R-:W-:Y:S02]  /*4e50*/  ISETP.GE.AND P0, PT, R28, 0x32, PT ;  /* 0x000000321c00780c */ /* 0x000fe40003f06270 */
[----:B------:R-:W-:Y:S01]  /*4e60*/  F2FP.SATFINITE.E4M3.F32.PACK_AB_MERGE_C R23, RZ, R23, RZ ;  /* 0x00000017ff17723e */ /* 0x000fe200048070ff */
[----:B------:R1:W-:Y:S01]  /*4e70*/  @!P5 STG.E.U8 desc[UR16][R8.64+0x29], R25 ;  /* 0x000029190800d986 */ /* 0x0003e2000c101110 */
[C---:B------:R-:W-:Y:S02]  /*4e80*/  ISETP.LT.OR P5, PT, R27.reuse, 0x1, !P3 ;  /* 0x000000011b00780c */ /* 0x040fe40005fa1670 */
[----:B------:R-:W-:Y:S02]  /*4e90*/  ISETP.LT.OR P6, PT, R27, 0x1, !P0 ;  /* 0x000000011b00780c */ /* 0x000fe400047c1670 */
[----:B0-----:R-:W-:Y:S01]  /*4ea0*/  F2FP.SATFINITE.E4M3.F32.PACK_AB_MERGE_C R15, RZ, R56, RZ ;  /* 0x00000038ff0f723e */ /* 0x001fe200048070ff */
[----:B------:R-:W-:Y:S01]  /*4eb0*/  @!P2 STG.E.U8 desc[UR16][R10.64+0x28], R23 ;  /* 0x000028170a00a986 */ /* 0x000fe2000c101110 */
[----:B------:R-:W-:-:S02]  /*4ec0*/  F2FP.SATFINITE.E4M3.F32.PACK_AB_MERGE_C R21, RZ, R21, RZ ;  /* 0x00000015ff15723e */ /* 0x000fc400048070ff */
[C---:B------:R-:W-:Y:S01]  /*4ed0*/  ISETP.GE.AND P2, PT, R28.reuse, 0x3a, PT ;  /* 0x0000003a1c00780c */ /* 0x040fe20003f46270 */
[----:B------:R0:W-:Y:S01]  /*4ee0*/  @!P1 STG.E.U8 desc[UR16][R10.64+0x29], R15 ;  /* 0x0000290f0a009986 */ /* 0x0001e2000c101110 */
[C---:B------:R-:W-:Y:S02]  /*4ef0*/  ISETP.LT.OR P1, PT, R27.reuse, 0x9, !P3 ;  /* 0x000000091b00780c */ /* 0x040fe40005f21670 */
[----:B-1----:R-:W-:Y:S01]  /*4f00*/  F2FP.SATFINITE.E4M3.F32.PACK_AB_MERGE_C R25, RZ, R22, RZ ;  /* 0x00000016ff19723e */ /* 0x002fe200048070ff */
[----:B------:R1:W-:Y:S01]  /*4f10*/  @!P5 STG.E.U8 desc[UR16][R8.64+0x30], R21 ;  /* 0x000030150800d986 */ /* 0x0003e2000c101110 */
[----:B------:R-:W-:Y:S02]  /*4f20*/  ISETP.GE.AND P3, PT, R28, 0x39, PT ;  /* 0x000000391c00780c */ /* 0x000fe40003f66270 */
[C---:B------:R-:W-:Y:S01]  /*4f30*/  ISETP.LT.OR P0, PT, R27.reuse, 0x9, !P0 ;  /* 0x000000091b00780c */ /* 0x040fe20004701670 */
[----:B------:R2:W-:Y:S01]  /*4f40*/  @!P6 STG.E.U8 desc[UR16][R8.64+0x31], R25 ;  /* 0x000031190800e986 */ /* 0x0005e2000c101110 */
[----:B------:R-:W-:-:S02]  /*4f50*/  ISETP.LT.OR P5, PT, R27, 0x1, !P3 ;  /* 0x000000011b00780c */ /* 0x000fc40005fa1670 */
[C---:B------:R-:W-:Y:S02]  /*4f60*/  ISETP.LT.OR P6, PT, R27.reuse, 0x1, !P2 ;  /* 0x000000011b00780c */ /* 0x040fe400057c1670 */
[C---:B------:R-:W-:Y:S02]  /*4f70*/  ISETP.LT.OR P3, PT, R27.reuse, 0x9, !P3 ;  /* 0x000000091b00780c */ /* 0x040fe40005f61670 */
[----:B------:R-:W-:Y:S02]  /*4f80*/  ISETP.LT.OR P2, PT, R27, 0x9, !P2 ;  /* 0x000000091b00780c */ /* 0x000fe40005741670 */
[----:B------:R-:W-:Y:S02]  /*4f90*/  F2FP.SATFINITE.E4M3.F32.PACK_AB_MERGE_C R19, RZ, R19, RZ ;  /* 0x00000013ff13723e */ /* 0x000fe400048070ff */
[----:B0-----:R-:W-:Y:S02]  /*4fa0*/  F2FP.SATFINITE.E4M3.F32.PACK_AB_MERGE_C R15, RZ, R20, RZ ;  /* 0x00000014ff0f723e */ /* 0x001fe400048070ff */
[----:B------:R-:W-:Y:S01]  /*4fb0*/  F2FP.SATFINITE.E4M3.F32.PACK_AB_MERGE_C R17, RZ, R17, RZ ;  /* 0x00000011ff11723e */ /* 0x000fe200048070ff */
[----:B------:R2:W-:Y:S01]  /*4fc0*/  @!P1 STG.E.U8 desc[UR16][R10.64+0x30], R19 ;  /* 0x000030130a009986 */ /* 0x0005e2000c101110 */
[----:B-1----:R-:W-:-:S02]  /*4fd0*/  F2FP.SATFINITE.E4M3.F32.PACK_AB_MERGE_C R21, RZ, R18, RZ ;  /* 0x00000012ff15723e */ /* 0x002fc400048070ff */
[----:B------:R-:W-:Y:S01]  /*4fe0*/  F2FP.SATFINITE.E4M3.F32.PACK_AB_MERGE_C R13, RZ, R13, RZ ;  /* 0x0000000dff0d723e */ /* 0x000fe200048070ff */
[----:B------:R2:W-:Y:S01]  /*4ff0*/  @!P0 STG.E.U8 desc[UR16][R10.64+0x31], R15 ;  /* 0x0000310f0a008986 */ /* 0x0005e2000c101110 */
[----:B------:R-:W-:-:S03]  /*5000*/  F2FP.SATFINITE.E4M3.F32.PACK_AB_MERGE_C R23, RZ, R16, RZ ;  /* 0x00000010ff17723e */ /* 0x000fc600048070ff */
[----:B------:R2:W-:Y:S04]  /*5010*/  @!P5 STG.E.U8 desc[UR16][R8.64+0x38], R17 ;  /* 0x000038110800d986 */ /* 0x0005e8000c101110 */
[----:B------:R2:W-:Y:S04]  /*5020*/  @!P6 STG.E.U8 desc[UR16][R8.64+0x39], R21 ;  /* 0x000039150800e986 */ /* 0x0005e8000c101110 */
[----:B------:R2:W-:Y:S04]  /*5030*/  @!P3 STG.E.U8 desc[UR16][R10.64+0x38], R13 ;  /* 0x0000380d0a00b986 */ /* 0x0005e8000c101110 */
[----:B------:R2:W-:Y:S02]  /*5040*/  @!P2 STG.E.U8 desc[UR16][R10.64+0x39], R23 ;  /* 0x000039170a00a986 */ /* 0x0005e4000c101110 */
.L_x_104:
[----:B------:R-:W-:Y:S05]  /*5050*/  BSYNC B0 ;  /* 0x0000000000007941 */ /* 0x000fea0003800000 */
.L_x_38:
[----:B------:R-:W-:Y:S01]  /*5060*/  ULDC UR6, c[0x0][0xc] ;  /* 0x0000030000067ab9 */ /* 0x000fe20000000800 */
[----:B------:R-:W-:Y:S01]  /*5070*/  ULDC UR7, c[0x0][0x10] ;  /* 0x0000040000077ab9 */ /* 0x000fe20000000800 */
[----:B0-23--:R-:W0:Y:S01]  /*5080*/  LDC R9, c[0x0][0x14] ;  /* 0x00000500ff097b82 */ /* 0x00de220000000800 */
[----:B------:R-:W-:Y:S01]  /*5090*/  UIMAD.WIDE.U32 UR6, UR6, UR7, URZ ;  /* 0x00000007060672a5 */ /* 0x000fe2000f8e003f */
[----:B-----5:R-:W-:Y:S01]  /*50a0*/  PRMT R8, RZ, 0x7610, R8 ;  /* 0x00007610ff087816 */ /* 0x020fe20000000008 */
[----:B------:R-:W-:Y:S02]  /*50b0*/  IMAD.MOV.U32 R15, RZ, RZ, -0x1 ;  /* 0xffffffffff0f7424 */ /* 0x000fe400078e00ff */
[----:B------:R-:W-:Y:S02]  /*50c0*/  IMAD.MOV.U32 R73, RZ, RZ, -0x1 ;  /* 0xffffffffff497424 */ /* 0x000fe400078e00ff */
[----:B0-----:R-:W-:-:S04]  /*50d0*/  IMAD.WIDE.U32 R4, R9, UR6, R4 ;  /* 0x0000000609047c25 */ /* 0x001fc8000f8e0004 */
[----:B------:R-:W-:Y:S01]  /*50e0*/  IMAD R9, R9, UR7, RZ ;  /* 0x0000000709097c24 */ /* 0x000fe2000f8e02ff */
[----:B------:R-:W-:Y:S02]  /*50f0*/  ULDC.64 UR6, c[0x0][0x650] ;  /* 0x0001940000067ab9 */ /* 0x000fe40000000a00 */
[----:B------:R-:W-:Y:S01]  /*5100*/  ISETP.GE.U32.AND P0, PT, R4, UR6, PT ;  /* 0x0000000604007c0c */ /* 0x000fe2000bf06070 */
[----:B------:R-:W-:-:S05]  /*5110*/  IMAD.IADD R5, R5, 0x1, R9 ;  /* 0x0000000105057824 */ /* 0x000fca00078e0209 */
[----:B------:R-:W-:-:S13]  /*5120*/  ISETP.GE.U32.AND.EX P0, PT, R5, UR7, PT, P0 ;  /* 0x0000000705007c0c */ /* 0x000fda000bf06100 */
[----:B------:R-:W-:Y:S05]  /*5130*/  @P0 BRA `(.L_x_105) ;  /* 0x0000000400600947 */ /* 0x000fea0003800000 */
[----:B------:R-:W0:Y:S01]  /*5140*/  S2R R22, SR_CTAID.X ;  /* 0x0000000000167919 */ /* 0x000e220000002500 */
[----:B------:R-:W2:Y:S01]  /*5150*/  LDC.64 R16, c[0x0][0x628] ;  /* 0x00018a00ff107b82 */ /* 0x000ea20000000a00 */
[----:B------:R-:W-:Y:S01]  /*5160*/  ULDC UR6, c[0x0][0x150] ;  /* 0x0000540000067ab9 */ /* 0x000fe20000000800 */
[----:B------:R-:W-:Y:S01]  /*5170*/  IMAD.MOV.U32 R14, RZ, RZ, R4 ;  /* 0x000000ffff0e7224 */ /* 0x000fe200078e0004 */
[----:B-1--4-:R-:W1:Y:S01]  /*5180*/  S2R R24, SR_CTAID.Y ;  /* 0x0000000000187919 */ /* 0x012e620000002600 */
[----:B------:R-:W-:-:S04]  /*5190*/  IMAD.MOV.U32 R15, RZ, RZ, R5 ;  /* 0x000000ffff0f7224 */ /* 0x000fc800078e0005 */
[----:B------:R-:W3:Y:S08]  /*51a0*/  LDC R25, c[0x0][0x144] ;  /* 0x00005100ff197b82 */ /* 0x000ef00000000800 */
[----:B------:R-:W4:Y:S08]  /*51b0*/  LDC R18, c[0x0][0x630] ;  /* 0x00018c00ff127b82 */ /* 0x000f300000000800 */
[----:B------:R-:W1:Y:S01]  /*51c0*/  LDC.64 R20, c[0x0][0x620] ;  /* 0x00018800ff147b82 */ /* 0x000e620000000a00 */
[----:B--2---:R-:W-:-:S04]  /*51d0*/  ISETP.NE.U32.AND P0, PT, R16, RZ, PT ;  /* 0x000000ff1000720c */ /* 0x004fc80003f05070 */
[----:B------:R-:W-:Y:S02]  /*51e0*/  ISETP.NE.AND.EX P0, PT, R17, RZ, PT, P0 ;  /* 0x000000ff1100720c */ /* 0x000fe40003f05300 */
[----:B0-----:R-:W-:-:S05]  /*51f0*/  I2FP.F32.U32 R8, R22 ;  /* 0x0000001600087245 */ /* 0x001fca0000201000 */
[----:B------:R-:W-:-:S04]  /*5200*/  FMUL R8, R8, UR6 ;  /* 0x0000000608087c20 */ /* 0x000fc80008400000 */
[----:B------:R0:W2:Y:S02]  /*5210*/  F2I.U32.TRUNC.NTZ R23, R8 ;  /* 0x0000000800177305 */ /* 0x0000a4000020f000 */
[----:B---34-:R-:W-:Y:S05]  /*5220*/  @!P0 BRA `(.L_x_106) ;  /* 0x0000000000288947 */ /* 0x018fea0003800000 */
[----:B------:R-:W3:Y:S02]  /*5230*/  LDC R9, c[0x0][0x634] ;  /* 0x00018d00ff097b82 */ /* 0x000ee40000000800 */
[----:B---3--:R-:W-:-:S05]  /*5240*/  IADD3 R13, P0, R4, R9, RZ ;  /* 0x00000009040d7210 */ /* 0x008fca0007f1e0ff */
[----:B------:R-:W-:-:S04]  /*5250*/  IMAD.X R19, RZ, RZ, R5, P0 ;  /* 0x000000ffff137224 */ /* 0x000fc800000e0605 */
[----:B0-----:R-:W-:-:S04]  /*5260*/  IMAD.WIDE.U32 R8, R19, R16, RZ ;  /* 0x0000001013087225 */ /* 0x001fc800078e00ff */
[----:B------:R-:W-:-:S04]  /*5270*/  IMAD.WIDE.U32 R10, P0, R13, R17, R8 ;  /* 0x000000110d0a7225 */ /* 0x000fc80007800008 */
[----:B------:R-:W-:-:S04]  /*5280*/  IMAD.WIDE.U32 R8, R13, R16, RZ ;  /* 0x000000100d087225 */ /* 0x000fc800078e00ff */
[----:B------:R-:W-:Y:S01]  /*5290*/  IMAD.X R15, RZ, RZ, RZ, P0 ;  /* 0x000000ffff0f7224 */ /* 0x000fe200000e06ff */
[----:B------:R-:W-:Y:S01]  /*52a0*/  IADD3 RZ, P0, R9, R10, RZ ;  /* 0x0000000a09ff7210 */ /* 0x000fe20007f1e0ff */
[----:B------:R-:W-:-:S04]  /*52b0*/  IMAD.MOV.U32 R14, RZ, RZ, R11 ;  /* 0x000000ffff0e7224 */ /* 0x000fc800078e000b */
[----:B------:R-:W-:-:S08]  /*52c0*/  IMAD.WIDE.U32.X R14, R19, R17, R14, P0 ;  /* 0x00000011130e7225 */ /* 0x000fd000000e040e */
.L_x_106:
[----:B------:R-:W3:Y:S01]  /*52d0*/  LDC.64 R30, c[0x0][0x640] ;  /* 0x00019000ff1e7b82 */ /* 0x000ee20000000a00 */
[-C--:B------:R-:W-:Y:S01]  /*52e0*/  SHF.R.U64 R73, R14, R18.reuse, R15 ;  /* 0x000000120e497219 */ /* 0x080fe2000000120f */
[----:B--2---:R-:W-:Y:S01]  /*52f0*/  IMAD.MOV R23, RZ, RZ, -R23 ;  /* 0x000000ffff177224 */ /* 0x004fe200078e0a17 */
[----:B0-----:R-:W-:Y:S01]  /*5300*/  SHF.R.U32.HI R8, RZ, R18, R15 ;  /* 0x00000012ff087219 */ /* 0x001fe2000001160f */
[----:B------:R-:W-:Y:S01]  /*5310*/  ULDC UR6, c[0x0][0x154] ;  /* 0x0000550000067ab9 */ /* 0x000fe20000000800 */
[----:B------:R-:W-:Y:S01]  /*5320*/  IADD3 R11, P0, RZ, -R73, RZ ;  /* 0x80000049ff0b7210 */ /* 0x000fe20007f1e0ff */
[----:B------:R-:W-:Y:S02]  /*5330*/  IMAD R23, R25, R23, R22 ;  /* 0x0000001719177224 */ /* 0x000fe400078e0216 */
[----:B------:R-:W0:Y:S01]  /*5340*/  LDC R14, c[0x0][0x618] ;  /* 0x00018600ff0e7b82 */ /* 0x000e220000000800 */
[----:B------:R-:W-:Y:S02]  /*5350*/  IMAD.MOV.U32 R13, RZ, RZ, 0x1 ;  /* 0x00000001ff0d7424 */ /* 0x000fe400078e00ff */
[----:B------:R-:W-:-:S04]  /*5360*/  IMAD.X R9, RZ, RZ, ~R8, P0 ;  /* 0x000000ffff097224 */ /* 0x000fc800000e0e08 */
[-C--:B-1----:R-:W-:Y:S01]  /*5370*/  IMAD R10, R9, R20.reuse, RZ ;  /* 0x00000014090a7224 */ /* 0x082fe200078e02ff */
[----:B------:R-:W1:Y:S01]  /*5380*/  LDC R26, c[0x0][0x608] ;  /* 0x00018200ff1a7b82 */ /* 0x000e620000000800 */
[----:B------:R-:W-:-:S04]  /*5390*/  IMAD.WIDE.U32 R8, R11, R20, R4 ;  /* 0x000000140b087225 */ /* 0x000fc800078e0004 */
[----:B------:R-:W-:Y:S01]  /*53a0*/  IMAD R11, R11, R21, R10 ;  /* 0x000000150b0b7224 */ /* 0x000fe200078e020a */
[----:B------:R-:W-:Y:S02]  /*53b0*/  I2FP.F32.U32 R10, R24 ;  /* 0x00000018000a7245 */ /* 0x000fe40000201000 */
[----:B------:R-:W2:Y:S01]  /*53c0*/  LDC R28, c[0x0][0x658] ;  /* 0x00019600ff1c7b82 */ /* 0x000ea20000000800 */
[----:B------:R-:W-:Y:S01]  /*53d0*/  IMAD.IADD R9, R9, 0x1, R11 ;  /* 0x0000000109097824 */ /* 0x000fe200078e020b */
[----:B---3--:R-:W-:Y:S01]  /*53e0*/  ISETP.NE.U32.AND P0, PT, R30, RZ, PT ;  /* 0x000000ff1e00720c */ /* 0x008fe20003f05070 */
[----:B------:R-:W-:Y:S01]  /*53f0*/  FMUL R10, R10, UR6 ;  /* 0x000000060a0a7c20 */ /* 0x000fe20008400000 */
[----:B------:R-:W-:Y:S02]  /*5400*/  IMAD.MOV.U32 R11, RZ, RZ, -0x1 ;  /* 0xffffffffff0b7424 */ /* 0x000fe400078e00ff */
[----:B------:R-:W-:Y:S01]  /*5410*/  ISETP.NE.AND.EX P0, PT, R31, RZ, PT, P0 ;  /* 0x000000ff1f00720c */ /* 0x000fe20003f05300 */
[----:B------:R3:W4:Y:S01]  /*5420*/  F2I.U32.TRUNC.NTZ R19, R10 ;  /* 0x0000000a00137305 */ /* 0x000722000020f000 */
[----:B------:R-:W3:Y:S01]  /*5430*/  LDC R21, c[0x0][0x148] ;  /* 0x00005200ff157b82 */ /* 0x000ee20000000800 */
[----:B0-----:R-:W-:-:S02]  /*5440*/  SHF.R.U64 R18, R8, R14, R9 ;  /* 0x0000000e08127219 */ /* 0x001fc40000001209 */
[----:B------:R-:W-:-:S05]  /*5450*/  SHF.R.U32.HI R9, RZ, R14, R9 ;  /* 0x0000000eff097219 */ /* 0x000fca0000011609 */
[----:B------:R-:W0:Y:S01]  /*5460*/  LDC R22, c[0x0][0x600] ;  /* 0x00018000ff167b82 */ /* 0x000e220000000800 */
[-CC-:B-1----:R-:W-:Y:S02]  /*5470*/  SHF.R.U64 R16, R18, R26.reuse, R9.reuse ;  /* 0x0000001a12107219 */ /* 0x182fe40000001209 */
[----:B------:R-:W-:-:S05]  /*5480*/  SHF.R.U32.HI R9, RZ, R26, R9 ;  /* 0x0000001aff097219 */ /* 0x000fca0000011609 */
[----:B------:R-:W1:Y:S01]  /*5490*/  LDC R27, c[0x0][0x648] ;  /* 0x00019200ff1b7b82 */ /* 0x000e620000000800 */
[-CC-:B--2---:R-:W-:Y:S02]  /*54a0*/  SHF.R.U64 R20, R16, R28.reuse, R9.reuse ;  /* 0x0000001c10147219 */ /* 0x184fe40000001209 */
[-C--:B------:R-:W-:Y:S02]  /*54b0*/  SHF.L.U32 R11, R11, R28.reuse, RZ ;  /* 0x0000001c0b0b7219 */ /* 0x080fe400000006ff */
[-C--:B------:R-:W-:Y:S01]  /*54c0*/  SHF.R.U32.HI R9, RZ, R28.reuse, R9 ;  /* 0x0000001cff097219 */ /* 0x080fe20000011609 */
[----:B------:R-:W-:Y:S01]  /*54d0*/  IMAD.MOV.U32 R8, RZ, RZ, R20 ;  /* 0x000000ffff087224 */ /* 0x000fe200078e0014 */
[----:B------:R-:W-:Y:S01]  /*54e0*/  SHF.L.U32 R26, R13, R28, RZ ;  /* 0x0000001c0d1a7219 */ /* 0x000fe200000006ff */
[----:B------:R-:W2:Y:S01]  /*54f0*/  LDC R29, c[0x0][0x638] ;  /* 0x00018e00ff1d7b82 */ /* 0x000ea20000000800 */
[----:B------:R-:W-:-:S07]  /*5500*/  LOP3.LUT R25, RZ, R11, RZ, 0x33, !PT ;  /* 0x0000000bff197212 */ /* 0x000fce00078e33ff */
[----:B------:R-:W0:Y:S01]  /*5510*/  LDC R32, c[0x0][0x610] ;  /* 0x00018400ff207b82 */ /* 0x000e220000000800 */
[----:B----4-:R-:W-:Y:S05]  /*5520*/  @!P0 BRA `(.L_x_107) ;  /* 0x0000000000288947 */ /* 0x010fea0003800000 */
[----:B------:R-:W4:Y:S02]  /*5530*/  LDC R13, c[0x0][0x64c] ;  /* 0x00019300ff0d7b82 */ /* 0x000f240000000800 */
[----:B----4-:R-:W-:-:S05]  /*5540*/  IADD3 R13, P0, R20, R13, RZ ;  /* 0x0000000d140d7210 */ /* 0x010fca0007f1e0ff */
[----:B------:R-:W-:-:S04]  /*5550*/  IMAD.X R17, RZ, RZ, R9, P0 ;  /* 0x000000ffff117224 */ /* 0x000fc800000e0609 */
[----:B------:R-:W-:-:S04]  /*5560*/  IMAD.WIDE.U32 R8, R17, R30, RZ ;  /* 0x0000001e11087225 */ /* 0x000fc800078e00ff */
[----:B---3--:R-:W-:-:S04]  /*5570*/  IMAD.WIDE.U32 R10, P0, R13, R31, R8 ;  /* 0x0000001f0d0a7225 */ /* 0x008fc80007800008 */
[----:B------:R-:W-:-:S04]  /*5580*/  IMAD.WIDE.U32 R8, R13, R30, RZ ;  /* 0x0000001e0d087225 */ /* 0x000fc800078e00ff */
[----:B------:R-:W-:Y:S01]  /*5590*/  IMAD.X R15, RZ, RZ, RZ, P0 ;  /* 0x000000ffff0f7224 */ /* 0x000fe200000e06ff */
[----:B------:R-:W-:Y:S01]  /*55a0*/  IADD3 RZ, P0, R9, R10, RZ ;  /* 0x0000000a09ff7210 */ /* 0x000fe20007f1e0ff */
[----:B------:R-:W-:-:S04]  /*55b0*/  IMAD.MOV.U32 R14, RZ, RZ, R11 ;  /* 0x000000ffff0e7224 */ /* 0x000fc800078e000b */
[----:B------:R-:W-:-:S08]  /*55c0*/  IMAD.WIDE.U32.X R8, R17, R31, R14, P0 ;  /* 0x0000001f11087225 */ /* 0x000fd000000e040e */
.L_x_107:
[----:B-1----:R-:W-:Y:S01]  /*55d0*/  SHF.R.U64 R8, R8, R27, R9 ;  /* 0x0000001b08087219 */ /* 0x002fe20000001209 */
[----:B0-----:R-:W-:Y:S01]  /*55e0*/  VIADD R13, R22, 0xffffffff ;  /* 0xffffffff160d7836 */ /* 0x001fe20000000000 */
[----:B------:R-:W-:Y:S01]  /*55f0*/  LOP3.LUT R11, R16, R25, RZ, 0xc0, !PT ;  /* 0x00000019100b7212 */ /* 0x000fe200078ec0ff */
[----:B------:R-:W-:Y:S02]  /*5600*/  IMAD.MOV R19, RZ, RZ, -R19 ;  /* 0x000000ffff137224 */ /* 0x000fe400078e0a13 */
[----:B------:R-:W-:Y:S02]  /*5610*/  IMAD.MOV R9, RZ, RZ, -R8 ;  /* 0x000000ffff097224 */ /* 0x000fe400078e0a08 */
[----:B------:R-:W-:Y:S01]  /*5620*/  IMAD R26, R26, R8, R11 ;  /* 0x000000081a1a7224 */ /* 0x000fe200078e020b */
[----:B------:R-:W-:Y:S01]  /*5630*/  LOP3.LUT R11, R18, R13, RZ, 0xc0, !PT ;  /* 0x0000000d120b7212 */ /* 0x000fe200078ec0ff */
[----:B---3--:R-:W-:Y:S02]  /*5640*/  @P4 IMAD R23, R21, R19, R24 ;  /* 0x0000001315174224 */ /* 0x008fe400078e0218 */
[----:B--2---:R-:W-:-:S02]  /*5650*/  IMAD R8, R9, R29, R20 ;  /* 0x0000001d09087224 */ /* 0x004fc400078e0214 */
[----:B------:R-:W-:Y:S02]  /*5660*/  IMAD R26, R26, R32, R23 ;  /* 0x000000201a1a7224 */ /* 0x000fe400078e0217 */
[----:B------:R-:W-:Y:S02]  /*5670*/  IMAD R9, R8, R22, R11 ;  /* 0x0000001608097224 */ /* 0x000fe400078e020b */
[----:B------:R-:W-:-:S03]  /*5680*/  IMAD.MOV.U32 R10, RZ, RZ, 0x1 ;  /* 0x00000001ff0a7424 */ /* 0x000fc600078e00ff */
[----:B------:R-:W-:Y:S02]  /*5690*/  SEL R15, R9, R26, !P4 ;  /* 0x0000001a090f7207 */ /* 0x000fe40006000000 */
[----:B------:R-:W-:Y:S02]  /*56a0*/  PRMT R8, R10, 0x7610, R8 ;  /* 0x000076100a087816 */ /* 0x000fe40000000008 */
[----:B------:R-:W-:-:S07]  /*56b0*/  SEL R26, R26, R9, !P4 ;  /* 0x000000091a1a7207 */ /* 0x000fce0006000000 */
.L_x_105:
[----:B------:R-:W-:Y:S01]  /*56c0*/  LOP3.LUT P0, RZ, R8, 0xff, RZ, 0xc0, !PT ;  /* 0x000000ff08ff7812 */ /* 0x000fe2000780c0ff */
[----:B------:R-:W-:-:S12]  /*56d0*/  IMAD.MOV.U32 R71, RZ, RZ, R26 ;  /* 0x000000ffff477224 */ /* 0x000fd800078e001a */
[----:B------:R-:W-:Y:S05]  /*56e0*/  @P0 BRA `(.L_x_108) ;  /* 0xffffffbc00300947 */ /* 0x000fea000383ffff */
[----:B------:R-:W-:Y:S05]  /*56f0*/  EXIT ;  /* 0x000000000000794d */ /* 0x000fea0003800000 */
.L_x_8:
[----:B0-----:R-:W-:Y:S01]  /*5700*/  ULDC.64 UR4, c[0x0][0x650] ;  /* 0x0001940000047ab9 */ /* 0x001fe20000000a00 */
        /* <DEDUP_REMOVED lines=25> */
.L_x_110:
[----:B------:R-:W0:Y:S01]  /*58a0*/  LDC.64 R28, c[0x0][0x640] ;  /* 0x00019000ff1c7b82 */ /* 0x000e220000000a00 */
[-CC-:B------:R-:W-:Y:S01]  /*58b0*/  SHF.R.U64 R21, R16, R6.reuse, R17.reuse ;  /* 0x0000000610157219 */ /* 0x180fe20000001211 */
[----:B------:R-:W-:Y:S01]  /*58c0*/  IMAD.MOV.U32 R31, RZ, RZ, 0x1 ;  /* 0x00000001ff1f7424 */ /* 0x000fe200078e00ff */
[----:B------:R-:W-:Y:S02]  /*58d0*/  SHF.R.U32.HI R3, RZ, R6, R17 ;  /* 0x00000006ff037219 */ /* 0x000fe40000011611 */
[----:B------:R-:W-:-:S03]  /*58e0*/  IADD3 R15, P0, RZ, -R21, RZ ;  /* 0x80000015ff0f7210 */ /* 0x000fc60007f1e0ff */
[----:B------:R-:W1:Y:S02]  /*58f0*/  LDC R14, c[0x0][0x618] ;  /* 0x00018600ff0e7b82 */ /* 0x000e640000000800 */
[----:B------:R-:W-:Y:S02]  /*5900*/  IMAD.X R3, RZ, RZ, ~R3, P0 ;  /* 0x000000ffff037224 */ /* 0x000fe400000e0e03 */
[----:B------:R-:W-:-:S04]  /*5910*/  IMAD.WIDE.U32 R12, R15, R22, R4 ;  /* 0x000000160f0c7225 */ /* 0x000fc800078e0004 */
[----:B------:R-:W2:Y:S01]  /*5920*/  LDC R16, c[0x0][0x608] ;  /* 0x00018200ff107b82 */ /* 0x000ea20000000800 */
[----:B------:R-:W-:-:S04]  /*5930*/  IMAD R6, R3, R22, RZ ;  /* 0x0000001603067224 */ /* 0x000fc800078e02ff */
[----:B------:R-:W-:-:S03]  /*5940*/  IMAD R3, R15, R23, R6 ;  /* 0x000000170f037224 */ /* 0x000fc600078e0206 */
[----:B------:R-:W3:Y:S01]  /*5950*/  LDC R26, c[0x0][0x658] ;  /* 0x00019600ff1a7b82 */ /* 0x000ee20000000800 */
[----:B------:R-:W-:Y:S01]  /*5960*/  IMAD.IADD R3, R13, 0x1, R3 ;  /* 0x000000010d037824 */ /* 0x000fe200078e0203 */
[----:B0-----:R-:W-:Y:S01]  /*5970*/  ISETP.NE.U32.AND P0, PT, R28, RZ, PT ;  /* 0x000000ff1c00720c */ /* 0x001fe20003f05070 */
[----:B------:R-:W-:-:S03]  /*5980*/  IMAD.MOV.U32 R13, RZ, RZ, -0x1 ;  /* 0xffffffffff0d7424 */ /* 0x000fc600078e00ff */
        /* <DEDUP_REMOVED lines=25> */
.L_x_111:
[----:B-1----:R-:W-:Y:S01]  /*5b20*/  SHF.R.U64 R6, R12, R25, R13 ;  /* 0x000000190c067219 */ /* 0x002fe2000000120d */
[----:B0-----:R-:W-:Y:S01]  /*5b30*/  VIADD R13, R24, 0xffffffff ;  /* 0xffffffff180d7836 */ /* 0x001fe20000000000 */
[----:B------:R-:W-:Y:S01]  /*5b40*/  SHF.L.U32 R9, R31, R26, RZ ;  /* 0x0000001a1f097219 */ /* 0x000fe200000006ff */
[----:B------:R-:W-:Y:S01]  /*5b50*/  @P4 IMAD R10, R11, R20, R8 ;  /* 0x000000140b0a4224 */ /* 0x000fe200078e0208 */
[----:B------:R-:W-:Y:S01]  /*5b60*/  LOP3.LUT R3, R22, R33, RZ, 0xc0, !PT ;  /* 0x0000002116037212 */ /* 0x000fe200078ec0ff */
[----:B------:R-:W-:Y:S01]  /*5b70*/  IMAD.MOV R12, RZ, RZ, -R6 ;  /* 0x000000ffff0c7224 */ /* 0x000fe200078e0a06 */
[----:B------:R-:W-:Y:S01]  /*5b80*/  LOP3.LUT R18, R18, R13, RZ, 0xc0, !PT ;  /* 0x0000000d12127212 */ /* 0x000fe200078ec0ff */
[----:B------:R-:W-:Y:S02]  /*5b90*/  IMAD.MOV.U32 R17, RZ, RZ, R21 ;  /* 0x000000ffff117224 */ /* 0x000fe400078e0015 */
[----:B------:R-:W-:Y:S02]  /*5ba0*/  IMAD R9, R9, R6, R3 ;  /* 0x0000000609097224 */ /* 0x000fe400078e0203 */
[----:B--2---:R-:W-:-:S02]  /*5bb0*/  IMAD R3, R12, R27, R23 ;  /* 0x0000001b0c037224 */ /* 0x004fc400078e0217 */
[----:B---3--:R-:W-:Y:S02]  /*5bc0*/  IMAD R10, R9, R30, R10 ;  /* 0x0000001e090a7224 */ /* 0x008fe400078e020a */
[----:B------:R-:W-:Y:S02]  /*5bd0*/  IMAD.MOV.U32 R6, RZ, RZ, 0x1 ;  /* 0x00000001ff067424 */ /* 0x000fe400078e00ff */
[----:B------:R-:W-:-:S03]  /*5be0*/  IMAD R9, R3, R24, R18 ;  /* 0x0000001803097224 */ /* 0x000fc600078e0212 */
[----:B------:R-:W-:Y:S02]  /*5bf0*/  PRMT R3, R6, 0x7610, R3 ;  /* 0x0000761006037816 */ /* 0x000fe40000000003 */
[----:B------:R-:W-:Y:S02]  /*5c00*/  SEL R6, R9, R10, !P4 ;  /* 0x0000000a09067207 */ /* 0x000fe40006000000 */
[----:B------:R-:W-:-:S07]  /*5c10*/  SEL R18, R10, R9, !P4 ;  /* 0x000000090a127207 */ /* 0x000fce0006000000 */
.L_x_109:
[----:B------:R-:W-:-:S08]  /*5c20*/  NOP ;  /* 0x0000000000007918 */ /* 0x000fd00000000000 */
[----:B------:R-:W0:-:S00]  /*5c30*/  USETMAXREG.DEALLOC.CTAPOOL 0x28 ;  /* 0x00000028000079c8 */ /* 0x000e0000080e0500 */
[----:B0-----:R-:W-:-:S13]  /*5c40*/  ISETP.NE.AND P0, PT, R7, RZ, PT ;  /* 0x000000ff0700720c */ /* 0x001fda0003f05270 */
[----:B------:R-:W-:Y:S05]  /*5c50*/  @P0 EXIT ;  /* 0x000000000000094d */ /* 0x000fea0003800000 */
[----:B------:R-:W-:Y:S01]  /*5c60*/  LOP3.LUT P0, RZ, R3, 0xff, RZ, 0xc0, !PT ;  /* 0x000000ff03ff7812 */ /* 0x000fe2000780c0ff */
[----:B------:R-:W-:Y:S02]  /*5c70*/  IMAD.MOV.U32 R3, RZ, RZ, 0x1 ;  /* 0x00000001ff037424 */ /* 0x000fe400078e00ff */
[----:B------:R-:W-:-:S10]  /*5c80*/  IMAD.MOV.U32 R15, RZ, RZ, RZ ;  /* 0x000000ffff0f7224 */ /* 0x000fd400078e00ff */
[----:B------:R-:W-:Y:S05]  /*5c90*/  @!P0 BRA `(.L_x_112) ;  /* 0x0000000c003c8947 */ /* 0x000fea0003800000 */
[----:B------:R-:W0:Y:S01]  /*5ca0*/  LDC R3, c[0x0][0x28c] ;  /* 0x0000a300ff037b82 */ /* 0x000e220000000800 */
[----:B------:R-:W1:Y:S01]  /*5cb0*/  S2R R12, SR_CgaCtaId ;  /* 0x00000000000c7919 */ /* 0x000e620000008800 */
[----:B------:R-:W-:Y:S01]  /*5cc0*/  ULDC UR5, c[0x0][0x658] ;  /* 0x0001960000057ab9 */ /* 0x000fe20000000800 */
[----:B------:R-:W-:Y:S01]  /*5cd0*/  UMOV UR7, 0xffffffff ;  /* 0xffffffff00077882 */ /* 0x000fe20000000000 */
[----:B------:R-:W-:Y:S01]  /*5ce0*/  ULDC UR6, c[0x0][0xc] ;  /* 0x0000030000067ab9 */ /* 0x000fe20000000800 */
[----:B------:R-:W-:Y:S01]  /*5cf0*/  USHF.L.U32 UR8, UR7, UR5, URZ ;  /* 0x0000000507087299 */ /* 0x000fe2000800063f */
[----:B------:R-:W-:Y:S01]  /*5d00*/  BSSY B0, `(.L_x_112) ;  /* 0x00000c8000007945 */ /* 0x000fe20003800000 */
[----:B------:R-:W-:Y:S01]  /*5d10*/  UMOV UR9, 0x1 ;  /* 0x0000000100097882 */ /* 0x000fe20000000000 */
[----:B------:R-:W-:Y:S01]  /*5d20*/  ULDC UR7, c[0x0][0x10] ;  /* 0x0000040000077ab9 */ /* 0x000fe20000000800 */
[----:B------:R-:W-:Y:S01]  /*5d30*/  USHF.L.U32 UR18, UR9, UR5, URZ ;  /* 0x0000000509127299 */ /* 0x000fe2000800063f */
[----:B------:R-:W-:Y:S01]  /*5d40*/  IMAD.MOV.U32 R16, RZ, RZ, 0x1 ;  /* 0x00000001ff107424 */ /* 0x000fe200078e00ff */
[----:B------:R-:W-:Y:S01]  /*5d50*/  UIMAD.WIDE.U32 UR6, UR6, UR7, URZ ;  /* 0x00000007060672a5 */ /* 0x000fe2000f8e003f */
[----:B------:R-:W-:Y:S01]  /*5d60*/  LOP3.LUT R14, R2, 0x2, RZ, 0xfc, !PT ;  /* 0x00000002020e7812 */ /* 0x000fe200078efcff */
[----:B------:R-:W-:Y:S01]  /*5d70*/  ULDC UR5, c[0x0][0x14] ;  /* 0x0000050000057ab9 */ /* 0x000fe20000000800 */
[----:B------:R-:W-:Y:S01]  /*5d80*/  IMAD.MOV.U32 R15, RZ, RZ, RZ ;  /* 0x000000ffff0f7224 */ /* 0x000fe200078e00ff */
[----:B------:R-:W-:-:S02]  /*5d90*/  UIMAD.WIDE.U32 UR20, UR6, UR5, URZ ;  /* 0x00000005061472a5 */ /* 0x000fc4000f8e003f */
[----:B------:R-:W-:Y:S01]  /*5da0*/  UIMAD UR13, UR7, UR5, URZ ;  /* 0x00000005070d72a4 */ /* 0x000fe2000f8e023f */
[----:B------:R-:W-:Y:S01]  /*5db0*/  ULDC UR4, c[0x0][0x600] ;  /* 0x0001800000047ab9 */ /* 0x000fe20000000800 */
[----:B------:R-:W-:Y:S02]  /*5dc0*/  ULOP3.LUT UR17, URZ, UR8, URZ, 0x33, !UPT ;  /* 0x000000083f117292 */ /* 0x000fe4000f8e333f */
[----:B------:R-:W-:Y:S01]  /*5dd0*/  UIADD3 UR4, UR4, -0x1, URZ ;  /* 0xffffffff04047890 */ /* 0x000fe2000fffe03f */
[----:B0-----:R-:W-:Y:S01]  /*5de0*/  VIADD R3, R3, 0x3f ;  /* 0x0000003f03037836 */ /* 0x001fe20000000000 */
[----:B------:R-:W-:Y:S01]  /*5df0*/  UIADD3 UR13, UR21, UR13, URZ ;  /* 0x0000000d150d7290 */ /* 0x000fe2000fffe03f */
[----:B------:R-:W-:-:S03]  /*5e00*/  ULDC.64 UR22, c[0x0][0x198] ;  /* 0x0000660000167ab9 */ /* 0x000fc60000000a00 */
[----:B------:R-:W-:-:S04]  /*5e10*/  SHF.R.S32.HI R8, RZ, 0x1f, R3 ;  /* 0x0000001fff087819 */ /* 0x000fc80000011403 */
[----:B------:R-:W-:Y:S01]  /*5e20*/  LEA.HI R8, R8, R3, RZ, 0x6 ;  /* 0x0000000308087211 */ /* 0x000fe200078f30ff */
[C---:B-1----:R-:W-:Y:S02]  /*5e30*/  IMAD.SHL.U32 R11, R12.reuse, 0x20, RZ ;  /* 0x000000200c0b7824 */ /* 0x042fe400078e00ff */
[----:B------:R-:W-:Y:S01]  /*5e40*/  IMAD.SHL.U32 R12, R12, 0x800, RZ ;  /* 0x000008000c0c7824 */ /* 0x000fe200078e00ff */
[----:B------:R-:W-:Y:S01]  /*5e50*/  SHF.R.S32.HI R10, RZ, 0x6, R8 ;  /* 0x00000006ff0a7819 */ /* 0x000fe20000011408 */
[----:B------:R-:W-:Y:S01]  /*5e60*/  IMAD.MOV.U32 R3, RZ, RZ, 0x1 ;  /* 0x00000001ff037424 */ /* 0x000fe200078e00ff */
[----:B------:R-:W-:Y:S02]  /*5e70*/  LOP3.LUT R11, R11, 0x20, RZ, 0xc0, !PT ;  /* 0x000000200b0b7812 */ /* 0x000fe400078ec0ff */
[----:B------:R-:W-:Y:S01]  /*5e80*/  LOP3.LUT R12, R12, 0x800, RZ, 0xc0, !PT ;  /* 0x000008000c0c7812 */ /* 0x000fe200078ec0ff */
[----:B------:R-:W-:-:S07]  /*5e90*/  VIADD R13, R10, 0x1 ;  /* 0x000000010a0d7836 */ /* 0x000fce0000000000 */
.L_x_123:
[----:B------:R-:W-:-:S03]  /*5ea0*/  UMOV UR5, 0xffffffff ;  /* 0xffffffff00057882 */ /* 0x000fc60000000000 */
[----:B------:R-:W-:Y:S05]  /*5eb0*/  BRA.DIV UR5, `(.L_x_113) ;  /* 0x00000016059c7947 */ /* 0x000fea000b800000 */
[----:B------:R-:W-:-:S13]  /*5ec0*/  ELECT P0, URZ, PT ;  /* 0x00000000003f782f */ /* 0x000fda0003800000 */
.L_x_148:
[----:B------:R-:W0:Y:S01]  /*5ed0*/  LDC R7, c[0x0][0x28c] ;  /* 0x0000a300ff077b82 */ /* 0x000e220000000800 */
[----:B------:R-:W-:Y:S01]  /*5ee0*/  BSSY B1, `(.L_x_114) ;  /* 0x0000038000017945 */ /* 0x000fe20003800000 */
[----:B0-----:R-:W-:-:S13]  /*5ef0*/  ISETP.LT.OR P0, PT, R7, 0x1, !P0 ;  /* 0x000000010700780c */ /* 0x001fda0004701670 */
[----:B------:R-:W-:Y:S05]  /*5f00*/  @P0 BRA `(.L_x_115) ;  /* 0x0000000000d40947 */ /* 0x000fea0003800000 */
[----:B------:R-:W-:Y:S02]  /*5f10*/  IMAD R19, R6, 0x40, R11 ;  /* 0x0000004006137824 */ /* 0x000fe400078e020b */
[----:B------:R-:W-:Y:S02]  /*5f20*/  IMAD.SHL.U32 R20, R18, 0x80, RZ ;  /* 0x0000008012147824 */ /* 0x000fe400078e00ff */
[----:B------:R-:W-:Y:S02]  /*5f30*/  IMAD.MOV.U32 R23, RZ, RZ, RZ ;  /* 0x000000ffff177224 */ /* 0x000fe400078e00ff */
[----:B------:R-:W-:Y:S02]  /*5f40*/  IMAD.MOV.U32 R6, RZ, RZ, R13 ;  /* 0x000000ffff067224 */ /* 0x000fe400078e000d */
[----:B------:R-:W-:Y:S02]  /*5f50*/  IMAD.MOV.U32 R7, RZ, RZ, R3 ;  /* 0x000000ffff077224 */ /* 0x000fe400078e0003 */
[----:B------:R-:W-:-:S07]  /*5f60*/  IMAD.MOV.U32 R9, RZ, RZ, R15 ;  /* 0x000000ffff097224 */ /* 0x000fce00078e000f */
.L_x_118:
[----:B------:R-:W0:Y:S01]  /*5f70*/  S2R R21, SR_CgaCtaId ;  /* 0x0000000000157919 */ /* 0x000e220000008800 */
[----:B------:R-:W-:Y:S02]  /*5f80*/  MOV R8, 0x400 ;  /* 0x0000040000087802 */ /* 0x000fe40000000f00 */
[----:B------:R-:W-:-:S13]  /*5f90*/  LOP3.LUT P1, RZ, R0, 0x7f, RZ, 0xc0, !PT ;  /* 0x0000007f00ff7812 */ /* 0x000fda000782c0ff */
[----:B------:R-:W1:Y:S01]  /*5fa0*/  @!P1 LDC R18, c[0x0][0x500] ;  /* 0x00014000ff129b82 */ /* 0x000e620000000800 */
[----:B0-----:R-:W-:Y:S02]  /*5fb0*/  LEA R22, R21, R8, 0x18 ;  /* 0x0000000815167211 */ /* 0x001fe400078ec0ff */
[----:B------:R-:W-:-:S03]  /*5fc0*/  SHF.L.U32 R8, R7, 0x1f, RZ ;  /* 0x0000001f07087819 */ /* 0x000fc600000006ff */
[----:B------:R-:W-:-:S04]  /*5fd0*/  IMAD R21, R9, 0x8, R22 ;  /* 0x0000000809157824 */ /* 0x000fc800078e0216 */
[----:B------:R-:W0:Y:S02]  /*5fe0*/  SYNCS.PHASECHK.TRANS64.TRYWAIT P0, [R21+URZ+0x90], R8 ;  /* 0x00009008150075a7 */ /* 0x000e24000800017f */
[----:B01----:R-:W-:Y:S05]  /*5ff0*/  @!P0 BRA `(.L_x_116) ;  /* 0x00000014006c8947 */ /* 0x003fea0003800000 */
.L_x_149:
[----:B0-----:R-:W-:Y:S01]  /*6000*/  PRMT R8, R14, 0x9910, RZ ;  /* 0x000099100e087816 */ /* 0x001fe200000000ff */
[----:B------:R0:W-:Y:S03]  /*6010*/  @!P1 SYNCS.ARRIVE.TRANS64 RZ, [R21+URZ], R18 ;  /* 0x0000001215ff99a7 */ /* 0x0001e6000800003f */
[----:B------:R-:W-:-:S13]  /*6020*/  ISETP.NE.AND P0, PT, R8, 0x2, PT ;  /* 0x000000020800780c */ /* 0x000fda0003f05270 */
[----:B0-----:R-:W-:Y:S05]  /*6030*/  @P0 BRA `(.L_x_117) ;  /* 0x0000000000040947 */ /* 0x001fea0003800000 */
[----:B------:R-:W-:Y:S01]  /*6040*/  BPT.TRAP 0x1 ;  /* 0x000000040000795c */ /* 0x000fe20000300000 */
.L_x_117:
[----:B------:R-:W-:Y:S01]  /*6050*/  R2UR UR16, R22 ;  /* 0x00000000161072ca */ /* 0x000fe200000e0000 */
[----:B------:R-:W-:Y:S01]  /*6060*/  IMAD R22, R9, 0x2000, R22 ;  /* 0x0000200009167824 */ /* 0x000fe200078e0216 */
[----:B------:R-:W-:Y:S01]  /*6070*/  R2UR UR9, R21 ;  /* 0x00000000150972ca */ /* 0x000fe200000e0000 */
[C---:B------:R-:W-:Y:S01]  /*6080*/  IMAD R8, R9.reuse, 0x1000, R12 ;  /* 0x0000100009087824 */ /* 0x040fe200078e020c */
[----:B------:R-:W-:Y:S01]  /*6090*/  UIADD3 UR6, UP0, UR22, 0xf0, URZ ;  /* 0x000000f016067890 */ /* 0x000fe2000ff1e03f */
[----:B------:R-:W-:Y:S01]  /*60a0*/  VIADD R6, R6, 0xffffffff ;  /* 0xffffffff06067836 */ /* 0x000fe20000000000 */
[----:B------:R-:W-:Y:S01]  /*60b0*/  R2UR UR5, R22 ;  /* 0x00000000160572ca */ /* 0x000fe200000e0000 */
[----:B------:R-:W-:Y:S01]  /*60c0*/  UIADD3 UR24, UP1, UR22, 0x1f0, URZ ;  /* 0x000001f016187890 */ /* 0x000fe2000ff3e03f */
[----:B------:R-:W-:Y:S01]  /*60d0*/  R2UR UR8, R8 ;  /* 0x00000000080872ca */ /* 0x000fe200000e0000 */
[----:B------:R-:W-:Y:S01]  /*60e0*/  UIADD3.X UR7, URZ, UR23, URZ, UP0, !UPT ;  /* 0x000000173f077290 */ /* 0x000fe200087fe43f */
[----:B------:R-:W-:Y:S01]  /*60f0*/  R2UR UR11, R20 ;  /* 0x00000000140b72ca */ /* 0x000fe200000e0000 */
[----:B------:R-:W-:Y:S01]  /*6100*/  VIADD R9, R9, 0x1 ;  /* 0x0000000109097836 */ /* 0x000fe20000000000 */
[----:B------:R-:W-:Y:S01]  /*6110*/  R2UR UR10, R23 ;  /* 0x00000000170a72ca */ /* 0x000fe200000e0000 */
[----:B------:R-:W-:Y:S01]  /*6120*/  UIADD3.X UR25, URZ, UR23, URZ, UP1, !UPT ;  /* 0x000000173f197290 */ /* 0x000fe20008ffe43f */
[----:B------:R-:W-:Y:S01]  /*6130*/  R2UR UR12, R17 ;  /* 0x00000000110c72ca */ /* 0x000fe200000e0000 */
[----:B------:R-:W-:Y:S01]  /*6140*/  UMOV UR14, 0x0 ;  /* 0x00000000000e7882 */ /* 0x000fe20000000000 */
[----:B------:R-:W-:Y:S01]  /*6150*/  R2UR UR19, R19 ;  /* 0x00000000131372ca */ /* 0x000fe200000e0000 */
[----:B------:R-:W-:Y:S01]  /*6160*/  UMOV UR15, 0x10000000 ;  /* 0x10000000000f7882 */ /* 0x000fe20000000000 */
[----:B------:R-:W-:Y:S01]  /*6170*/  ISETP.GT.AND P1, PT, R6, 0x1, PT ;  /* 0x000000010600780c */ /* 0x000fe20003f24270 */
[----:B------:R-:W-:Y:S01]  /*6180*/  UIADD3 UR5, UR5, 0x200, URZ ;  /* 0x0000020005057890 */ /* 0x000fe2000fffe03f */
[----:B------:R-:W-:Y:S01]  /*6190*/  ISETP.NE.AND P0, PT, R9, 0x12, PT ;  /* 0x000000120900780c */ /* 0x000fe20003f05270 */
[----:B------:R-:W-:Y:S01]  /*61a0*/  UIADD3 UR16, UR16, 0x24200, UR8 ;  /* 0x0002420010107890 */ /* 0x000fe2000fffe008 */
[----:B------:R-:W-:Y:S01]  /*61b0*/  VIADD R23, R23, 0x40 ;  /* 0x0000004017177836 */ /* 0x000fe20000000000 */
[----:B------:R-:W-:Y:S01]  /*61c0*/  UMOV UR26, 0x30000 ;  /* 0x00030000001a7882 */ /* 0x000fe20000000000 */
[----:B------:R-:W-:-:S02]  /*61d0*/  SEL R8, RZ, 0x1, P0 ;  /* 0x00000001ff087807 */ /* 0x000fc40000000000 */
[----:B------:R-:W-:Y:S01]  /*61e0*/  UMOV UR8, UR5 ;  /* 0x0000000500087c82 */ /* 0x000fe20008000000 */
[----:B------:R-:W-:Y:S01]  /*61f0*/  SEL R9, R9, RZ, P0 ;  /* 0x000000ff09097207 */ /* 0x000fe20000000000 */
[----:B------:R0:W-:Y:S01]  /*6200*/  UTMALDG.3D [UR8], [UR6], desc[UR14] ;  /* 0x00000e08060075b4 */ /* 0x0001e20008011000 */
[----:B------:R-:W-:Y:S01]  /*6210*/  LOP3.LUT R7, R7, R8, RZ, 0x3c, !PT ;  /* 0x0000000807077212 */ /* 0x000fe200078e3cff */
[----:B0-----:R-:W-:Y:S01]  /*6220*/  UMOV UR11, UR19 ;  /* 0x00000013000b7c82 */ /* 0x001fe20008000000 */
[----:B------:R-:W-:Y:S02]  /*6230*/  UMOV UR8, UR16 ;  /* 0x0000001000087c82 */ /* 0x000fe40008000000 */
[----:B------:R0:W-:Y:S02]  /*6240*/  UTMALDG.3D.MULTICAST [UR8], [UR24], UR26, desc[UR14] ;  /* 0x00000e08180073b4 */ /* 0x0001e4000801181a */
[----:B0-----:R-:W-:Y:S05]  /*6250*/  @P1 BRA `(.L_x_118) ;  /* 0xfffffffc00441947 */ /* 0x001fea000383ffff */
.L_x_115:
[----:B------:R-:W-:Y:S05]  /*6260*/  BSYNC B1 ;  /* 0x0000000000017941 */ /* 0x000fea0003800000 */
.L_x_114:
[----:B------:R-:W-:Y:S01]  /*6270*/  LOP3.LUT P1, RZ, R16, 0xff, RZ, 0xc0, !PT ;  /* 0x000000ff10ff7812 */ /* 0x000fe2000782c0ff */
[C---:B------:R-:W-:Y:S01]  /*6280*/  IMAD.IADD R15, R10.reuse, 0x1, R15 ;  /* 0x000000010a0f7824 */ /* 0x040fe200078e020f */
[----:B------:R-:W-:Y:S01]  /*6290*/  ULDC.64 UR6, c[0x0][0x650] ;  /* 0x0001940000067ab9 */ /* 0x000fe20000000a00 */
[C---:B------:R-:W-:Y:S01]  /*62a0*/  ISETP.GE.U32.AND P2, PT, R10.reuse, 0x12, PT ;  /* 0x000000120a00780c */ /* 0x040fe20003f46070 */
[----:B------:R-:W-:Y:S01]  /*62b0*/  BSSY B1, `(.L_x_119) ;  /* 0x000006a000017945 */ /* 0x000fe20003800000 */
[----:B------:R-:W-:Y:S01]  /*62c0*/  IMAD.MOV.U32 R18, RZ, RZ, -0x1 ;  /* 0xffffffffff127424 */ /* 0x000fe200078e00ff */
[----:B------:R-:W-:Y:S01]  /*62d0*/  ISETP.GT.U32.AND P0, PT, R15, 0x11, PT ;  /* 0x000000110f00780c */ /* 0x000fe20003f04070 */
[----:B------:R-:W-:Y:S01]  /*62e0*/  IMAD.MOV.U32 R17, RZ, RZ, -0x1 ;  /* 0xffffffffff117424 */ /* 0x000fe200078e00ff */
[----:B------:R-:W-:Y:S02]  /*62f0*/  PRMT R16, RZ, 0x7610, R16 ;  /* 0x00007610ff107816 */ /* 0x000fe40000000010 */
[----:B------:R-:W-:-:S03]  /*6300*/  ISETP.LT.U32.AND P0, PT, R10, 0x12, P0 ;  /* 0x000000120a00780c */ /* 0x000fc60000701070 */
[----:B------:R-:W0:Y:S01]  /*6310*/  @P1 S2R R7, SR_CgaCtaId ;  /* 0x0000000000071919 */ /* 0x000e220000008800 */
[----:B------:R-:W-:-:S04]  /*6320*/  @P1 MOV R6, 0x400 ;  /* 0x0000040000061802 */ /* 0x000fc80000000f00 */
[----:B0-----:R-:W-:Y:S01]  /*6330*/  @P1 LEA R8, R7, R6, 0x18 ;  /* 0x0000000607081211 */ /* 0x001fe200078ec0ff */
[----:B------:R-:W-:Y:S01]  /*6340*/  IMAD.WIDE.U32 R6, R15, 0x38e38e39, RZ ;  /* 0x38e38e390f067825 */ /* 0x000fe200078e00ff */
[----:B------:R-:W-:Y:S02]  /*6350*/  SEL R6, RZ, 0x1, !P0 ;  /* 0x00000001ff067807 */ /* 0x000fe40004000000 */
[----:B------:R0:W-:Y:S01]  /*6360*/  @P1 SYNCS.ARRIVE.TRANS64.A1T0 RZ, [R8+URZ+0x138], RZ ;  /* 0x000138ff08ff19a7 */ /* 0x0001e2000810003f */
[----:B------:R-:W-:Y:S02]  /*6370*/  IADD3 R4, P1, R4, UR20, RZ ;  /* 0x0000001404047c10 */ /* 0x000fe4000ff3e0ff */
[----:B------:R-:W-:Y:S01]  /*6380*/  LOP3.LUT R3, R3, R6, RZ, 0x3c, !PT ;  /* 0x0000000603037212 */ /* 0x000fe200078e3cff */
[----:B------:R-:W-:Y:S01]  /*6390*/  IMAD.MOV.U32 R6, RZ, RZ, -0x1 ;  /* 0xffffffffff067424 */ /* 0x000fe200078e00ff */
[----:B------:R-:W-:Y:S02]  /*63a0*/  IADD3.X R5, R5, UR13, RZ, P1, !PT ;  /* 0x0000000d05057c10 */ /* 0x000fe40008ffe4ff */
[----:B------:R-:W-:-:S02]  /*63b0*/  ISETP.GE.U32.AND P0, PT, R4, UR6, PT ;  /* 0x0000000604007c0c */ /* 0x000fc4000bf06070 */
[----:B0-----:R-:W-:Y:S02]  /*63c0*/  SHF.R.U32.HI R8, RZ, 0x2, R7 ;  /* 0x00000002ff087819 */ /* 0x001fe40000011607 */
[----:B------:R-:W-:Y:S02]  /*63d0*/  ISETP.GE.U32.AND.EX P0, PT, R5, UR7, PT, P0 ;  /* 0x0000000705007c0c */ /* 0x000fe4000bf06100 */
[----:B------:R-:W-:Y:S01]  /*63e0*/  @P2 LOP3.LUT R3, R3, 0x1, R8, 0x78, !PT ;  /* 0x0000000103032812 */ /* 0x000fe200078e7808 */
[----:B------:R-:W-:Y:S01]  /*63f0*/  IMAD R15, R8, -0x12, R15 ;  /* 0xffffffee080f7824 */ /* 0x000fe200078e020f */
[----:B------:R-:W-:-:S09]  /*6400*/  PRMT R7, RZ, 0x7610, R7 ;  /* 0x00007610ff077816 */ /* 0x000fd20000000007 */
[----:B------:R-:W-:Y:S05]  /*6410*/  @P0 BRA `(.L_x_120) ;  /* 0x00000004004c0947 */ /* 0x000fea0003800000 */
[----:B------:R-:W0:Y:S01]  /*6420*/  S2R R18, SR_CTAID.X ;  /* 0x0000000000127919 */ /* 0x000e220000002500 */
[----:B------:R-:W-:Y:S01]  /*6430*/  ULDC.64 UR6, c[0x0][0x628] ;  /* 0x00018a0000067ab9 */ /* 0x000fe20000000a00 */
[----:B------:R-:W-:Y:S01]  /*6440*/  ULDC UR8, c[0x0][0x630] ;  /* 0x00018c0000087ab9 */ /* 0x000fe20000000800 */
[----:B------:R-:W-:Y:S01]  /*6450*/  ISETP.NE.U32.AND P0, PT, RZ, UR6, PT ;  /* 0x00000006ff007c0c */ /* 0x000fe2000bf05070 */
[----:B------:R-:W1:Y:S01]  /*6460*/  S2R R19, SR_CTAID.Y ;  /* 0x0000000000137919 */ /* 0x000e620000002600 */
[----:B------:R-:W-:Y:S01]  /*6470*/  ULDC UR9, c[0x0][0x150] ;  /* 0x0000540000097ab9 */ /* 0x000fe20000000800 */
[----:B------:R-:W-:Y:S01]  /*6480*/  IMAD.MOV.U32 R6, RZ, RZ, R4 ;  /* 0x000000ffff067224 */ /* 0x000fe200078e0004 */
[----:B------:R-:W-:Y:S01]  /*6490*/  ISETP.NE.AND.EX P0, PT, RZ, UR7, PT, P0 ;  /* 0x00000007ff007c0c */ /* 0x000fe2000bf05300 */
[----:B------:R-:W-:Y:S01]  /*64a0*/  IMAD.MOV.U32 R7, RZ, RZ, R5 ;  /* 0x000000ffff077224 */ /* 0x000fe200078e0005 */
[----:B0-----:R-:W-:-:S11]  /*64b0*/  I2FP.F32.U32 R20, R18 ;  /* 0x0000001200147245 */ /* 0x001fd60000201000 */
[----:B------:R-:W-:Y:S05]  /*64c0*/  @!P0 BRA `(.L_x_121) ;  /* 0x0000000000288947 */ /* 0x000fea0003800000 */
[----:B------:R-:W-:Y:S02]  /*64d0*/  ULDC UR5, c[0x0][0x634] ;  /* 0x00018d0000057ab9 */ /* 0x000fe40000000800 */
[----:B------:R-:W-:-:S05]  /*64e0*/  IADD3 R7, P0, R4, UR5, RZ ;  /* 0x0000000504077c10 */ /* 0x000fca000ff1e0ff */
[----:B------:R-:W-:-:S04]  /*64f0*/  IMAD.X R17, RZ, RZ, R5, P0 ;  /* 0x000000ffff117224 */ /* 0x000fc800000e0605 */
[----:B------:R-:W-:-:S04]  /*6500*/  IMAD.WIDE.U32 R8, R17, UR6, RZ ;  /* 0x0000000611087c25 */ /* 0x000fc8000f8e00ff */
[----:B------:R-:W-:-:S04]  /*6510*/  IMAD.WIDE.U32 R8, P0, R7, UR7, R8 ;  /* 0x0000000707087c25 */ /* 0x000fc8000f800008 */
[----:B------:R-:W-:-:S04]  /*6520*/  IMAD.WIDE.U32 R6, R7, UR6, RZ ;  /* 0x0000000607067c25 */ /* 0x000fc8000f8e00ff */
[----:B------:R-:W-:Y:S01]  /*6530*/  IMAD.MOV.U32 R6, RZ, RZ, R9 ;  /* 0x000000ffff067224 */ /* 0x000fe200078e0009 */
[----:B------:R-:W-:Y:S01]  /*6540*/  IADD3 RZ, P1, R7, R8, RZ ;  /* 0x0000000807ff7210 */ /* 0x000fe20007f3e0ff */
[----:B------:R-:W-:-:S04]  /*6550*/  IMAD.X R7, RZ, RZ, RZ, P0 ;  /* 0x000000ffff077224 */ /* 0x000fc800000e06ff */
[----:B------:R-:W-:-:S08]  /*6560*/  IMAD.WIDE.U32.X R6, R17, UR7, R6, P1 ;  /* 0x0000000711067c25 */ /* 0x000fd000088e0406 */
.L_x_121:
[--C-:B------:R-:W-:Y:S01]  /*6570*/  SHF.R.U64 R17, R6, UR8, R7.reuse ;  /* 0x0000000806117c19 */ /* 0x100fe20008001207 */
[----:B------:R-:W-:Y:S01]  /*6580*/  FMUL R20, R20, UR9 ;  /* 0x0000000914147c20 */ /* 0x000fe20008400000 */
[----:B------:R-:W0:Y:S01]  /*6590*/  LDC R21, c[0x0][0x144] ;  /* 0x00005100ff157b82 */ /* 0x000e220000000800 */
[----:B-1----:R-:W-:Y:S01]  /*65a0*/  I2FP.F32.U32 R8, R19 ;  /* 0x0000001300087245 */ /* 0x002fe20000201000 */
[----:B------:R-:W-:Y:S01]  /*65b0*/  ULDC UR5, c[0x0][0x154] ;  /* 0x0000550000057ab9 */ /* 0x000fe20000000800 */
[----:B------:R-:W-:Y:S01]  /*65c0*/  SHF.R.U32.HI R6, RZ, UR8, R7 ;  /* 0x00000008ff067c19 */ /* 0x000fe20008011607 */
[----:B------:R-:W-:Y:S01]  /*65d0*/  ULDC.64 UR6, c[0x0][0x620] ;  /* 0x0001880000067ab9 */ /* 0x000fe20000000a00 */
[----:B------:R-:W-:Y:S01]  /*65e0*/  IADD3 R7, P0, RZ, -R17, RZ ;  /* 0x80000011ff077210 */ /* 0x000fe20007f1e0ff */
[----:B------:R-:W1:Y:S01]  /*65f0*/  F2I.U32.TRUNC.NTZ R20, R20 ;  /* 0x0000001400147305 */ /* 0x000e62000020f000 */
[----:B------:R-:W-:Y:S01]  /*6600*/  FMUL R8, R8, UR5 ;  /* 0x0000000508087c20 */ /* 0x000fe20008400000 */
[----:B------:R-:W2:Y:S01]  /*6610*/  LDC R22, c[0x0][0x148] ;  /* 0x00005200ff167b82 */ /* 0x000ea20000000800 */
[----:B------:R-:W-:Y:S01]  /*6620*/  ULDC UR5, c[0x0][0x618] ;  /* 0x0001860000057ab9 */ /* 0x000fe20000000800 */
[----:B------:R-:W-:-:S04]  /*6630*/  IMAD.X R6, RZ, RZ, ~R6, P0 ;  /* 0x000000ffff067224 */ /* 0x000fc800000e0e06 */
[----:B------:R-:W-:Y:S01]  /*6640*/  IMAD R6, R6, UR6, RZ ;  /* 0x0000000606067c24 */ /* 0x000fe2000f8e02ff */
[----:B------:R-:W3:Y:S03]  /*6650*/  F2I.U32.TRUNC.NTZ R8, R8 ;  /* 0x0000000800087305 */ /* 0x000ee6000020f000 */
[C---:B------:R-:W-:Y:S02]  /*6660*/  IMAD R9, R7.reuse, UR7, R6 ;  /* 0x0000000707097c24 */ /* 0x040fe4000f8e0206 */
[----:B------:R-:W-:Y:S01]  /*6670*/  IMAD.WIDE.U32 R6, R7, UR6, R4 ;  /* 0x0000000607067c25 */ /* 0x000fe2000f8e0004 */
[----:B------:R-:W-:Y:S02]  /*6680*/  ULDC.64 UR6, c[0x0][0x640] ;  /* 0x0001900000067ab9 */ /* 0x000fe40000000a00 */
[----:B------:R-:W-:Y:S01]  /*6690*/  ISETP.NE.U32.AND P0, PT, RZ, UR6, PT ;  /* 0x00000006ff007c0c */ /* 0x000fe2000bf05070 */
[----:B-1----:R-:W-:-:S02]  /*66a0*/  IMAD.MOV R20, RZ, RZ, -R20 ;  /* 0x000000ffff147224 */ /* 0x002fc400078e0a14 */
[----:B------:R-:W-:Y:S01]  /*66b0*/  IMAD.IADD R7, R7, 0x1, R9 ;  /* 0x0000000107077824 */ /* 0x000fe200078e0209 */
[----:B------:R-:W-:Y:S01]  /*66c0*/  ISETP.NE.AND.EX P0, PT, RZ, UR7, PT, P0 ;  /* 0x00000007ff007c0c */ /* 0x000fe2000bf05300 */
[----:B0-----:R-:W-:-:S03]  /*66d0*/  IMAD R18, R21, R20, R18 ;  /* 0x0000001415127224 */ /* 0x001fc600078e0212 */
[--C-:B------:R-:W-:Y:S01]  /*66e0*/  SHF.R.U64 R20, R6, UR5, R7.reuse ;  /* 0x0000000506147c19 */ /* 0x100fe20008001207 */
[----:B---3--:R-:W-:Y:S01]  /*66f0*/  IMAD.MOV R6, RZ, RZ, -R8 ;  /* 0x000000ffff067224 */ /* 0x008fe200078e0a08 */
[----:B------:R-:W-:Y:S01]  /*6700*/  SHF.R.U32.HI R7, RZ, UR5, R7 ;  /* 0x00000005ff077c19 */ /* 0x000fe20008011607 */
[----:B------:R-:W-:Y:S02]  /*6710*/  ULDC UR5, c[0x0][0x608] ;  /* 0x0001820000057ab9 */ /* 0x000fe40000000800 */
[----:B--2---:R-:W-:Y:S01]  /*6720*/  @P4 IMAD R18, R22, R6, R19 ;  /* 0x0000000616124224 */ /* 0x004fe200078e0213 */
[--C-:B------:R-:W-:Y:S02]  /*6730*/  SHF.R.U64 R22, R20, UR5, R7.reuse ;  /* 0x0000000514167c19 */ /* 0x100fe40008001207 */
[----:B------:R-:W-:Y:S01]  /*6740*/  SHF.R.U32.HI R7, RZ, UR5, R7 ;  /* 0x00000005ff077c19 */ /* 0x000fe20008011607 */
[----:B------:R-:W-:-:S03]  /*6750*/  ULDC UR5, c[0x0][0x658] ;  /* 0x0001960000057ab9 */ /* 0x000fc60000000800 */
[--C-:B------:R-:W-:Y:S02]  /*6760*/  SHF.R.U64 R19, R22, UR5, R7.reuse ;  /* 0x0000000516137c19 */ /* 0x100fe40008001207 */
[----:B------:R-:W-:-:S03]  /*6770*/  SHF.R.U32.HI R21, RZ, UR5, R7 ;  /* 0x00000005ff157c19 */ /* 0x000fc60008011607 */
[----:B------:R-:W-:Y:S02]  /*6780*/  IMAD.MOV.U32 R8, RZ, RZ, R19 ;  /* 0x000000ffff087224 */ /* 0x000fe400078e0013 */
[----:B------:R-:W-:Y:S01]  /*6790*/  IMAD.MOV.U32 R7, RZ, RZ, R21 ;  /* 0x000000ffff077224 */ /* 0x000fe200078e0015 */
[----:B------:R-:W-:Y:S06]  /*67a0*/  @!P0 BRA `(.L_x_122) ;  /* 0x00000000002c8947 */ /* 0x000fec0003800000 */
        /* <DEDUP_REMOVED lines=9> */
[----:B------:R-:W-:-:S04]  /*6840*/  IMAD.WIDE.U32.X R6, R21, UR7, R6, P1 ;  /* 0x0000000715067c25 */ /* 0x000fc800088e0406 */
[----:B------:R-:W-:-:S07]  /*6850*/  IMAD.MOV.U32 R8, RZ, RZ, R6 ;  /* 0x000000ffff087224 */ /* 0x000fce00078e0006 */
.L_x_122:
[----:B------:R-:W-:Y:S01]  /*6860*/  ULDC UR5, c[0x0][0x648] ;  /* 0x0001920000057ab9 */ /* 0x000fe20000000800 */
[----:B------:R-:W-:Y:S01]  /*6870*/  LOP3.LUT R6, R22, UR17, RZ, 0xc0, !PT ;  /* 0x0000001116067c12 */ /* 0x000fe2000f8ec0ff */
[----:B------:R-:W-:Y:S01]  /*6880*/  ULDC UR6, c[0x0][0x610] ;  /* 0x0001840000067ab9 */ /* 0x000fe20000000800 */
[----:B------:R-:W-:Y:S01]  /*6890*/  SHF.R.U64 R7, R8, UR5, R7 ;  /* 0x0000000508077c19 */ /* 0x000fe20008001207 */
[----:B------:R-:W-:Y:S01]  /*68a0*/  ULDC UR5, c[0x0][0x638] ;  /* 0x00018e0000057ab9 */ /* 0x000fe20000000800 */
[----:B------:R-:W-:-:S03]  /*68b0*/  LOP3.LUT R20, R20, UR4, RZ, 0xc0, !PT ;  /* 0x0000000414147c12 */ /* 0x000fc6000f8ec0ff */
[----:B------:R-:W-:Y:S02]  /*68c0*/  IMAD.MOV R8, RZ, RZ, -R7 ;  /* 0x000000ffff087224 */ /* 0x000fe400078e0a07 */
[----:B------:R-:W-:Y:S02]  /*68d0*/  IMAD R7, R7, UR18, R6 ;  /* 0x0000001207077c24 */ /* 0x000fe4000f8e0206 */
[----:B------:R-:W-:Y:S01]  /*68e0*/  IMAD R19, R8, UR5, R19 ;  /* 0x0000000508137c24 */ /* 0x000fe2000f8e0213 */
[----:B------:R-:W-:Y:S01]  /*68f0*/  ULDC UR5, c[0x0][0x600] ;  /* 0x0001800000057ab9 */ /* 0x000fe20000000800 */
[----:B------:R-:W-:Y:S02]  /*6900*/  IMAD R18, R7, UR6, R18 ;  /* 0x0000000607127c24 */ /* 0x000fe4000f8e0212 */
[----:B------:R-:W-:Y:S02]  /*6910*/  IMAD R19, R19, UR5, R20 ;  /* 0x0000000513137c24 */ /* 0x000fe4000f8e0214 */
[----:B------:R-:W-:-:S03]  /*6920*/  IMAD.MOV.U32 R7, RZ, RZ, 0x1 ;  /* 0x00000001ff077424 */ /* 0x000fc600078e00ff */
[----:B------:R-:W-:Y:S02]  /*6930*/  SEL R6, R19, R18, !P4 ;  /* 0x0000001213067207 */ /* 0x000fe40006000000 */
[----:B------:R-:W-:-:S07]  /*6940*/  SEL R18, R18, R19, !P4 ;  /* 0x0000001312127207 */ /* 0x000fce0006000000 */
.L_x_120:
[----:B------:R-:W-:Y:S05]  /*6950*/  BSYNC B1 ;  /* 0x0000000000017941 */ /* 0x000fea0003800000 */
.L_x_119:
[----:B------:R-:W-:-:S13]  /*6960*/  LOP3.LUT P0, RZ, R7, 0xff, RZ, 0xc0, !PT ;  /* 0x000000ff07ff7812 */ /* 0x000fda000780c0ff */
[----:B------:R-:W-:Y:S05]  /*6970*/  @P0 BRA `(.L_x_123) ;  /* 0xfffffff400480947 */ /* 0x000fea000383ffff */
[----:B------:R-:W-:Y:S05]  /*6980*/  BSYNC B0 ;  /* 0x0000000000007941 */ /* 0x000fea0003800000 */
.L_x_112:
[----:B------:R-:W-:-:S03]  /*6990*/  UMOV UR5, 0xffffffff ;  /* 0xffffffff00057882 */ /* 0x000fc60000000000 */
[----:B------:R-:W-:Y:S05]  /*69a0*/  BRA.DIV UR5, `(.L_x_124) ;  /* 0x0000000e05147947 */ /* 0x000fea000b800000 */
[----:B------:R-:W-:-:S13]  /*69b0*/  ELECT P0, URZ, PT ;  /* 0x00000000003f782f */ /* 0x000fda0003800000 */
.L_x_152:
[----:B------:R-:W-:Y:S04]  /*69c0*/  BSSY B0, `(.L_x_125) ;  /* 0x00000a9000007945 */ /* 0x000fe80003800000 */
[----:B------:R-:W-:Y:S05]  /*69d0*/  @!P0 BRA `(.L_x_126) ;  /* 0x00000008009c8947 */ /* 0x000fea0003800000 */
[----:B------:R-:W-:-:S04]  /*69e0*/  LOP3.LUT R2, R2, 0x2, RZ, 0xfc, !PT ;  /* 0x0000000202027812 */ /* 0x000fc800078efcff */
[----:B------:R-:W-:-:S13]  /*69f0*/  ISETP.NE.AND P0, PT, R2, 0x3, PT ;  /* 0x000000030200780c */ /* 0x000fda0003f05270 */
[----:B------:R-:W-:Y:S05]  /*6a00*/  @!P0 BRA `(.L_x_127) ;  /* 0x0000000000048947 */ /* 0x000fea0003800000 */
[----:B------:R-:W-:Y:S01]  /*6a10*/  BPT.TRAP 0x1 ;  /* 0x000000040000795c */ /* 0x000fe20000300000 */
.L_x_127:
[----:B------:R-:W0:Y:S01]  /*6a20*/  S2R R5, SR_CgaCtaId ;  /* 0x0000000000057919 */ /* 0x000e220000008800 */
[----:B------:R-:W-:Y:S02]  /*6a30*/  MOV R0, 0x400 ;  /* 0x0000040000007802 */ /* 0x000fe40000000f00 */
[----:B------:R-:W-:Y:S02]  /*6a40*/  SHF.L.U32 R4, R3, 0x1f, RZ ;  /* 0x0000001f03047819 */ /* 0x000fe400000006ff */
[----:B0-----:R-:W-:-:S05]  /*6a50*/  LEA R0, R5, R0, 0x18 ;  /* 0x0000000005007211 */ /* 0x001fca00078ec0ff */
[----:B------:R-:W-:-:S04]  /*6a60*/  VIADD R0, R0, 0x90 ;  /* 0x0000009000007836 */ /* 0x000fc80000000000 */
[C---:B------:R-:W-:Y:S02]  /*6a70*/  IMAD R7, R15.reuse, 0x8, R0 ;  /* 0x000000080f077824 */ /* 0x040fe400078e0200 */
[----:B------:R-:W-:Y:S02]  /*6a80*/  VIADD R15, R15, 0x1 ;  /* 0x000000010f0f7836 */ /* 0x000fe40000000000 */
[----:B------:R-:W0:Y:S03]  /*6a90*/  SYNCS.PHASECHK.TRANS64.TRYWAIT P0, [R7+URZ], R4 ;  /* 0x00000004070075a7 */ /* 0x000e26000800017f */
[----:B------:R-:W-:-:S04]  /*6aa0*/  ISETP.NE.AND P1, PT, R15, 0x12, PT ;  /* 0x000000120f00780c */ /* 0x000fc80003f25270 */
[----:B------:R-:W-:Y:S02]  /*6ab0*/  SEL R2, RZ, 0x1, P1 ;  /* 0x00000001ff027807 */ /* 0x000fe40000800000 */
[----:B------:R-:W-:Y:S02]  /*6ac0*/  SEL R15, R15, RZ, P1 ;  /* 0x000000ff0f0f7207 */ /* 0x000fe40000800000 */
[----:B------:R-:W-:-:S03]  /*6ad0*/  LOP3.LUT R6, R3, R2, RZ, 0x3c, !PT ;  /* 0x0000000203067212 */ /* 0x000fc600078e3cff */
[----:B------:R-:W-:Y:S01]  /*6ae0*/  IMAD R8, R15, 0x8, R0 ;  /* 0x000000080f087824 */ /* 0x000fe200078e0200 */
[----:B------:R-:W-:Y:S01]  /*6af0*/  SHF.L.U32 R5, R6, 0x1f, RZ ;  /* 0x0000001f06057819 */ /* 0x000fe200000006ff */
[----:B0-----:R-:W-:Y:S06]  /*6b00*/  @!P0 BRA `(.L_x_128) ;  /* 0x0000000800dc8947 */ /* 0x001fec0003800000 */
.L_x_153:
[----:B------:R-:W1:Y:S01]  /*6b10*/  SYNCS.PHASECHK.TRANS64.TRYWAIT P0, [R8+URZ], R5 ;  /* 0x00000005080075a7 */ /* 0x000e62000800017f */
[----:B------:R-:W-:-:S05]  /*6b20*/  VIADD R2, R15, 0x1 ;  /* 0x000000010f027836 */ /* 0x000fca0000000000 */
[----:B------:R-:W-:-:S04]  /*6b30*/  ISETP.NE.AND P1, PT, R2, 0x12, PT ;  /* 0x000000120200780c */ /* 0x000fc80003f25270 */
[----:B------:R-:W-:Y:S02]  /*6b40*/  SEL R3, RZ, 0x1, P1 ;  /* 0x00000001ff037807 */ /* 0x000fe40000800000 */
[----:B0-----:R-:W-:Y:S02]  /*6b50*/  SEL R7, R2, RZ, P1 ;  /* 0x000000ff02077207 */ /* 0x001fe40000800000 */
[----:B------:R-:W-:-:S03]  /*6b60*/  LOP3.LUT R6, R6, R3, RZ, 0x3c, !PT ;  /* 0x0000000306067212 */ /* 0x000fc600078e3cff */
[----:B------:R-:W-:Y:S01]  /*6b70*/  IMAD R9, R7, 0x8, R0 ;  /* 0x0000000807097824 */ /* 0x000fe200078e0200 */
[----:B------:R-:W-:Y:S01]  /*6b80*/  SHF.L.U32 R4, R6, 0x1f, RZ ;  /* 0x0000001f06047819 */ /* 0x000fe200000006ff */
[----:B-1----:R-:W-:Y:S06]  /*6b90*/  @!P0 BRA `(.L_x_129) ;  /* 0x0000000800cc8947 */ /* 0x002fec0003800000 */
.L_x_154:
[----:B------:R-:W1:Y:S01]  /*6ba0*/  SYNCS.PHASECHK.TRANS64.TRYWAIT P0, [R9+URZ], R4 ;  /* 0x00000004090075a7 */ /* 0x000e62000800017f */
[----:B------:R-:W-:-:S05]  /*6bb0*/  VIADD R2, R7, 0x1 ;  /* 0x0000000107027836 */ /* 0x000fca0000000000 */
[----:B------:R-:W-:-:S04]  /*6bc0*/  ISETP.NE.AND P1, PT, R2, 0x12, PT ;  /* 0x000000120200780c */ /* 0x000fc80003f25270 */
[----:B------:R-:W-:Y:S02]  /*6bd0*/  SEL R3, RZ, 0x1, P1 ;  /* 0x00000001ff037807 */ /* 0x000fe40000800000 */
[----:B------:R-:W-:Y:S02]  /*6be0*/  SEL R7, R2, RZ, P1 ;  /* 0x000000ff02077207 */ /* 0x000fe40000800000 */
[----:B------:R-:W-:-:S03]  /*6bf0*/  LOP3.LUT R6, R6, R3, RZ, 0x3c, !PT ;  /* 0x0000000306067212 */ /* 0x000fc600078e3cff */
[----:B0-----:R-:W-:Y:S01]  /*6c00*/  IMAD R8, R7, 0x8, R0 ;  /* 0x0000000807087824 */ /* 0x001fe200078e0200 */
[----:B------:R-:W-:Y:S01]  /*6c10*/  SHF.L.U32 R5, R6, 0x1f, RZ ;  /* 0x0000001f06057819 */ /* 0x000fe200000006ff */
[----:B-1----:R-:W-:Y:S06]  /*6c20*/  @!P0 BRA `(.L_x_130) ;  /* 0x0000000800bc8947 */ /* 0x002fec0003800000 */
.L_x_155:
        /* <DEDUP_REMOVED lines=9> */
.L_x_156:
        /* <DEDUP_REMOVED lines=9> */
.L_x_157:
        /* <DEDUP_REMOVED lines=9> */
.L_x_158:
        /* <DEDUP_REMOVED lines=9> */
.L_x_159:
        /* <DEDUP_REMOVED lines=9> */
.L_x_160:
        /* <DEDUP_REMOVED lines=9> */
.L_x_161:
        /* <DEDUP_REMOVED lines=9> */
.L_x_162:
        /* <DEDUP_REMOVED lines=9> */
.L_x_163:
        /* <DEDUP_REMOVED lines=9> */
.L_x_164:
        /* <DEDUP_REMOVED lines=9> */
.L_x_165:
        /* <DEDUP_REMOVED lines=9> */
.L_x_166:
        /* <DEDUP_REMOVED lines=9> */
.L_x_167:
[----:B------:R-:W1:Y:S01]  /*72f0*/  SYNCS.PHASECHK.TRANS64.TRYWAIT P0, [R8+URZ], R5 ;  /* 0x00000005080075a7 */ /* 0x000e62000800017f */
[----:B------:R-:W-:-:S05]  /*7300*/  VIADD R2, R7, 0x1 ;  /* 0x0000000107027836 */ /* 0x000fca0000000000 */
[----:B------:R-:W-:-:S04]  /*7310*/  ISETP.NE.AND P1, PT, R2, 0x12, PT ;  /* 0x000000120200780c */ /* 0x000fc80003f25270 */
[----:B------:R-:W-:Y:S02]  /*7320*/  SEL R3, RZ, 0x1, P1 ;  /* 0x00000001ff037807 */ /* 0x000fe40000800000 */
[----:B------:R-:W-:Y:S02]  /*7330*/  SEL R7, R2, RZ, P1 ;  /* 0x000000ff02077207 */ /* 0x000fe40000800000 */
[----:B0-----:R-:W-:-:S03]  /*7340*/  LOP3.LUT R9, R6, R3, RZ, 0x3c, !PT ;  /* 0x0000000306097212 */ /* 0x001fc600078e3cff */
[----:B------:R-:W-:Y:S01]  /*7350*/  IMAD R11, R7, 0x8, R0 ;  /* 0x00000008070b7824 */ /* 0x000fe200078e0200 */
[----:B------:R-:W-:Y:S01]  /*7360*/  SHF.L.U32 R6, R9, 0x1f, RZ ;  /* 0x0000001f09067819 */ /* 0x000fe200000006ff */
[----:B-1----:R-:W-:Y:S06]  /*7370*/  @!P0 BRA `(.L_x_143) ;  /* 0x0000000400ec8947 */ /* 0x002fec0003800000 */
.L_x_168:
[----:B------:R-:W1:Y:S01]  /*7380*/  SYNCS.PHASECHK.TRANS64.TRYWAIT P0, [R11+URZ], R6 ;  /* 0x000000060b0075a7 */ /* 0x000e62000800017f */
[----:B------:R-:W-:-:S05]  /*7390*/  VIADD R2, R7, 0x1 ;  /* 0x0000000107027836 */ /* 0x000fca0000000000 */
[----:B------:R-:W-:-:S04]  /*73a0*/  ISETP.NE.AND P1, PT, R2, 0x12, PT ;  /* 0x000000120200780c */ /* 0x000fc80003f25270 */
[----:B------:R-:W-:Y:S02]  /*73b0*/  SEL R4, RZ, 0x1, P1 ;  /* 0x00000001ff047807 */ /* 0x000fe40000800000 */
[----:B------:R-:W-:Y:S02]  /*73c0*/  SEL R3, R2, RZ, P1 ;  /* 0x000000ff02037207 */ /* 0x000fe40000800000 */
[----:B------:R-:W-:Y:S01]  /*73d0*/  LOP3.LUT R4, R9, R4, RZ, 0x3c, !PT ;  /* 0x0000000409047212 */ /* 0x000fe200078e3cff */
[----:B-1----:R-:W-:Y:S06]  /*73e0*/  @!P0 BRA `(.L_x_144) ;  /* 0x0000000400e48947 */ /* 0x002fec0003800000 */
.L_x_169:
[----:B------:R-:W-:Y:S01]  /*73f0*/  IMAD R3, R3, 0x8, R0 ;  /* 0x0000000803037824 */ /* 0x000fe200078e0200 */
[----:B------:R-:W-:-:S07]  /*7400*/  SHF.L.U32 R0, R4, 0x1f, RZ ;  /* 0x0000001f04007819 */ /* 0x000fce00000006ff */
.L_x_145:
[----:B--2---:R2:W3:Y:S02]  /*7410*/  SYNCS.PHASECHK.TRANS64.TRYWAIT P0, [R3+URZ], R0 ;  /* 0x00000000030075a7 */ /* 0x0044e4000800017f */
[----:B---3--:R-:W-:Y:S05]  /*7420*/  @!P0 NANOSLEEP.SYNCS 0x989680 ;  /* 0x009896800000895d */ /* 0x008fea0003900000 */
[----:B------:R-:W3:Y:S02]  /*7430*/  @!P0 SYNCS.PHASECHK.TRANS64 P0, [R3+URZ], R0 ;  /* 0x00000000030085a7 */ /* 0x000ee4000800007f */
[----:B---3--:R-:W-:Y:S05]  /*7440*/  @!P0 BRA `(.L_x_145) ;  /* 0xfffffffc00f08947 */ /* 0x008fea000383ffff */
.L_x_126:
[----:B------:R-:W-:Y:S05]  /*7450*/  BSYNC B0 ;  /* 0x0000000000007941 */ /* 0x000fea0003800000 */
.L_x_125:
[----:B------:R-:W-:Y:S05]  /*7460*/  EXIT ;  /* 0x000000000000794d */ /* 0x000fea0003800000 */
.L_x_22:
[----:B-1----:R-:W-:-:S04]  /*7470*/  IMAD.U32 R9, RZ, RZ, UR6 ;  /* 0x00000006ff097e24 */ /* 0x002fc8000f8e00ff */
[----:B------:R1:W3:Y:S03]  /*7480*/  SYNCS.PHASECHK.TRANS64.TRYWAIT P0, [R9+URZ], R8 ;  /* 0x00000008090075a7 */ /* 0x0002e6000800017f */
[----:B---3--:R-:W-:Y:S05]  /*7490*/  @!P0 NANOSLEEP.SYNCS 0x989680 ;  /* 0x009896800000895d */ /* 0x008fea0003900000 */
[----:B------:R-:W3:Y:S02]  /*74a0*/  @!P0 SYNCS.PHASECHK.TRANS64 P0, [R9+URZ], R8 ;  /* 0x00000008090085a7 */ /* 0x000ee4000800007f */
[----:B---3--:R-:W-:Y:S05]  /*74b0*/  @!P0 BRA `(.L_x_22) ;  /* 0xfffffffc00ec8947 */ /* 0x008fea000383ffff */
[----:B------:R-:W-:Y:S05]  /*74c0*/  BRA `(.L_x_21) ;  /* 0xffffffa000c87947 */ /* 0x000fea000383ffff */
.L_x_28:
[----:B-1----:R-:W-:-:S04]  /*74d0*/  IMAD.U32 R11, RZ, RZ, UR12 ;  /* 0x0000000cff0b7e24 */ /* 0x002fc8000f8e00ff */
[----:B------:R1:W3:Y:S03]  /*74e0*/  SYNCS.PHASECHK.TRANS64.TRYWAIT P0, [R11+URZ], R10 ;  /* 0x0000000a0b0075a7 */ /* 0x0002e6000800017f */
[----:B---3--:R-:W-:Y:S05]  /*74f0*/  @!P0 NANOSLEEP.SYNCS 0x989680 ;  /* 0x009896800000895d */ /* 0x008fea0003900000 */
[----:B------:R-:W3:Y:S02]  /*7500*/  @!P0 SYNCS.PHASECHK.TRANS64 P0, [R11+URZ], R10 ;  /* 0x0000000a0b0085a7 */ /* 0x000ee4000800007f */
[----:B---3--:R-:W-:Y:S05]  /*7510*/  @!P0 BRA `(.L_x_28) ;  /* 0xfffffffc00ec8947 */ /* 0x008fea000383ffff */
[----:B------:R-:W-:Y:S05]  /*7520*/  BRA `(.L_x_27) ;  /* 0xffffffa800507947 */ /* 0x000fea000383ffff */
.L_x_113:
[----:B------:R-:W-:Y:S01]  /*7530*/  BSSY B1, `(.L_x_146) ;  /* 0x0000006000017945 */ /* 0x000fe20003800000 */
[----:B------:R-:W-:-:S07]  /*7540*/  IMAD.MOV.U32 R7, RZ, RZ, -0x1 ;  /* 0xffffffffff077424 */ /* 0x000fce00078e00ff */
[----:B------:R-:W-:Y:S05]  /*7550*/  WARPSYNC.COLLECTIVE R7, `(.L_x_147) ;  /* 0x00000000070c7348 */ /* 0x000fea0003c00000 */
[----:B------:R-:W-:Y:S02]  /*7560*/  ELECT P0, UR62, PT ;  /* 0x00000000003e782f */ /* 0x000fe40003800000 */
[----:B------:R-:W-:Y:S01]  /*7570*/  MOV R7, UR62 ;  /* 0x0000003e00077c02 */ /* 0x000fe20008000f00 */
[----:B------:R-:W-:Y:S10]  /*7580*/  ENDCOLLECTIVE ;  /* 0x000000000000791b */ /* 0x000ff40003800000 */
.L_x_147:
[----:B------:R-:W-:Y:S05]  /*7590*/  BSYNC B1 ;  /* 0x0000000000017941 */ /* 0x000fea0003800000 */
.L_x_146:
[----:B------:R-:W-:Y:S05]  /*75a0*/  BRA `(.L_x_148) ;  /* 0xffffffe800487947 */ /* 0x000fea000383ffff */
.L_x_116:
[----:B0-----:R0:W1:Y:S02]  /*75b0*/  SYNCS.PHASECHK.TRANS64.TRYWAIT P0, [R21+URZ+0x90], R8 ;  /* 0x00009008150075a7 */ /* 0x001064000800017f */
[----:B-1----:R-:W-:Y:S05]  /*75c0*/  @!P0 NANOSLEEP.SYNCS 0x989680 ;  /* 0x009896800000895d */ /* 0x002fea0003900000 */
[----:B------:R-:W1:Y:S02]  /*75d0*/  @!P0 SYNCS.PHASECHK.TRANS64 P0, [R21+URZ+0x90], R8 ;  /* 0x00009008150085a7 */ /* 0x000e64000800007f */
[----:B-1----:R-:W-:Y:S05]  /*75e0*/  @!P0 BRA `(.L_x_116) ;  /* 0xfffffffc00f08947 */ /* 0x002fea000383ffff */
[----:B------:R-:W-:Y:S05]  /*75f0*/  BRA `(.L_x_149) ;  /* 0xffffffe800807947 */ /* 0x000fea000383ffff */
.L_x_124:
[----:B------:R-:W-:Y:S01]  /*7600*/  BSSY B0, `(.L_x_150) ;  /* 0x0000006000007945 */ /* 0x000fe20003800000 */
[----:B------:R-:W-:-:S07]  /*7610*/  IMAD.MOV.U32 R7, RZ, RZ, -0x1 ;  /* 0xffffffffff077424 */ /* 0x000fce00078e00ff */
[----:B------:R-:W-:Y:S05]  /*7620*/  WARPSYNC.COLLECTIVE R7, `(.L_x_151) ;  /* 0x00000000070c7348 */ /* 0x000fea0003c00000 */
[----:B------:R-:W-:Y:S02]  /*7630*/  ELECT P0, UR62, PT ;  /* 0x00000000003e782f */ /* 0x000fe40003800000 */
[----:B------:R-:W-:Y:S01]  /*7640*/  MOV R7, UR62 ;  /* 0x0000003e00077c02 */ /* 0x000fe20008000f00 */
[----:B------:R-:W-:Y:S10]  /*7650*/  ENDCOLLECTIVE ;  /* 0x000000000000791b */ /* 0x000ff40003800000 */
.L_x_151:
[----:B------:R-:W-:Y:S05]  /*7660*/  BSYNC B0 ;  /* 0x0000000000007941 */ /* 0x000fea0003800000 */
.L_x_150:
[----:B------:R-:W-:Y:S05]  /*7670*/  BRA `(.L_x_152) ;  /* 0xfffffff000d07947 */ /* 0x000fea000383ffff */
.L_x_128:
[----:B0-----:R0:W1:Y:S02]  /*7680*/  SYNCS.PHASECHK.TRANS64.TRYWAIT P0, [R7+URZ], R4 ;  /* 0x00000004070075a7 */ /* 0x001064000800017f */
[----:B-1----:R-:W-:Y:S05]  /*7690*/  @!P0 NANOSLEEP.SYNCS 0x989680 ;  /* 0x009896800000895d */ /* 0x002fea0003900000 */
[----:B------:R-:W1:Y:S02]  /*76a0*/  @!P0 SYNCS.PHASECHK.TRANS64 P0, [R7+URZ], R4 ;  /* 0x00000004070085a7 */ /* 0x000e64000800007f */
[----:B-1----:R-:W-:Y:S05]  /*76b0*/  @!P0 BRA `(.L_x_128) ;  /* 0xfffffffc00f08947 */ /* 0x002fea000383ffff */
[----:B------:R-:W-:Y:S05]  /*76c0*/  BRA `(.L_x_153) ;  /* 0xfffffff400107947 */ /* 0x000fea000383ffff */
.L_x_129:
[----:B0-----:R0:W1:Y:S02]  /*76d0*/  SYNCS.PHASECHK.TRANS64.TRYWAIT P0, [R8+URZ], R5 ;  /* 0x00000005080075a7 */ /* 0x001064000800017f */
[----:B-1----:R-:W-:Y:S05]  /*76e0*/  @!P0 NANOSLEEP.SYNCS 0x989680 ;  /* 0x009896800000895d */ /* 0x002fea0003900000 */
[----:B------:R-:W1:Y:S02]  /*76f0*/  @!P0 SYNCS.PHASECHK.TRANS64 P0, [R8+URZ], R5 ;  /* 0x00000005080085a7 */ /* 0x000e64000800007f */
[----:B-1----:R-:W-:Y:S05]  /*7700*/  @!P0 BRA `(.L_x_129) ;  /* 0xfffffffc00f08947 */ /* 0x002fea000383ffff */
[----:B------:R-:W-:Y:S05]  /*7710*/  BRA `(.L_x_154) ;  /* 0xfffffff400207947 */ /* 0x000fea000383ffff */
.L_x_130:
[----:B0-----:R0:W1:Y:S02]  /*7720*/  SYNCS.PHASECHK.TRANS64.TRYWAIT P0, [R9+URZ], R4 ;  /* 0x00000004090075a7 */ /* 0x001064000800017f */
[----:B-1----:R-:W-:Y:S05]  /*7730*/  @!P0 NANOSLEEP.SYNCS 0x989680 ;  /* 0x009896800000895d */ /* 0x002fea0003900000 */
[----:B------:R-:W1:Y:S02]  /*7740*/  @!P0 SYNCS.PHASECHK.TRANS64 P0, [R9+URZ], R4 ;  /* 0x00000004090085a7 */ /* 0x000e64000800007f */
[----:B-1----:R-:W-:Y:S05]  /*7750*/  @!P0 BRA `(.L_x_130) ;  /* 0xfffffffc00f08947 */ /* 0x002fea000383ffff */
[----:B------:R-:W-:Y:S05]  /*7760*/  BRA `(.L_x_155) ;  /* 0xfffffff400307947 */ /* 0x000fea000383ffff */
.L_x_131:
[----:B0-----:R0:W1:Y:S02]  /*7770*/  SYNCS.PHASECHK.TRANS64.TRYWAIT P0, [R8+URZ], R5 ;  /* 0x00000005080075a7 */ /* 0x001064000800017f */
[----:B-1----:R-:W-:Y:S05]  /*7780*/  @!P0 NANOSLEEP.SYNCS 0x989680 ;  /* 0x009896800000895d */ /* 0x002fea0003900000 */
[----:B------:R-:W1:Y:S02]  /*7790*/  @!P0 SYNCS.PHASECHK.TRANS64 P0, [R8+URZ], R5 ;  /* 0x00000005080085a7 */ /* 0x000e64000800007f */
[----:B-1----:R-:W-:Y:S05]  /*77a0*/  @!P0 BRA `(.L_x_131) ;  /* 0xfffffffc00f08947 */ /* 0x002fea000383ffff */
[----:B------:R-:W-:Y:S05]  /*77b0*/  BRA `(.L_x_156) ;  /* 0xfffffff400407947 */ /* 0x000fea000383ffff */
.L_x_132:
[----:B0-----:R0:W1:Y:S02]  /*77c0*/  SYNCS.PHASECHK.TRANS64.TRYWAIT P0, [R9+URZ], R4 ;  /* 0x00000004090075a7 */ /* 0x001064000800017f */
[----:B-1----:R-:W-:Y:S05]  /*77d0*/  @!P0 NANOSLEEP.SYNCS 0x989680 ;  /* 0x009896800000895d */ /* 0x002fea0003900000 */
[----:B------:R-:W1:Y:S02]  /*77e0*/  @!P0 SYNCS.PHASECHK.TRANS64 P0, [R9+URZ], R4 ;  /* 0x00000004090085a7 */ /* 0x000e64000800007f */
[----:B-1----:R-:W-:Y:S05]  /*77f0*/  @!P0 BRA `(.L_x_132) ;  /* 0xfffffffc00f08947 */ /* 0x002fea000383ffff */
[----:B------:R-:W-:Y:S05]  /*7800*/  BRA `(.L_x_157) ;  /* 0xfffffff400507947 */ /* 0x000fea000383ffff */
.L_x_133:
[----:B0-----:R0:W1:Y:S02]  /*7810*/  SYNCS.PHASECHK.TRANS64.TRYWAIT P0, [R8+URZ], R5 ;  /* 0x00000005080075a7 */ /* 0x001064000800017f */
[----:B-1----:R-:W-:Y:S05]  /*7820*/  @!P0 NANOSLEEP.SYNCS 0x989680 ;  /* 0x009896800000895d */ /* 0x002fea0003900000 */
[----:B------:R-:W1:Y:S02]  /*7830*/  @!P0 SYNCS.PHASECHK.TRANS64 P0, [R8+URZ], R5 ;  /* 0x00000005080085a7 */ /* 0x000e64000800007f */
[----:B-1----:R-:W-:Y:S05]  /*7840*/  @!P0 BRA `(.L_x_133) ;  /* 0xfffffffc00f08947 */ /* 0x002fea000383ffff */
[----:B------:R-:W-:Y:S05]  /*7850*/  BRA `(.L_x_158) ;  /* 0xfffffff400607947 */ /* 0x000fea000383ffff */
.L_x_134:
[----:B0-----:R0:W1:Y:S02]  /*7860*/  SYNCS.PHASECHK.TRANS64.TRYWAIT P0, [R9+URZ], R4 ;  /* 0x00000004090075a7 */ /* 0x001064000800017f */
[----:B-1----:R-:W-:Y:S05]  /*7870*/  @!P0 NANOSLEEP.SYNCS 0x989680 ;  /* 0x009896800000895d */ /* 0x002fea0003900000 */
[----:B------:R-:W1:Y:S02]  /*7880*/  @!P0 SYNCS.PHASECHK.TRANS64 P0, [R9+URZ], R4 ;  /* 0x00000004090085a7 */ /* 0x000e64000800007f */
[----:B-1----:R-:W-:Y:S05]  /*7890*/  @!P0 BRA `(.L_x_134) ;  /* 0xfffffffc00f08947 */ /* 0x002fea000383ffff */
[----:B------:R-:W-:Y:S05]  /*78a0*/  BRA `(.L_x_159) ;  /* 0xfffffff400707947 */ /* 0x000fea000383ffff */
.L_x_135:
[----:B0-----:R0:W1:Y:S02]  /*78b0*/  SYNCS.PHASECHK.TRANS64.TRYWAIT P0, [R8+URZ], R5 ;  /* 0x00000005080075a7 */ /* 0x001064000800017f */
[----:B-1----:R-:W-:Y:S05]  /*78c0*/  @!P0 NANOSLEEP.SYNCS 0x989680 ;  /* 0x009896800000895d */ /* 0x002fea0003900000 */
[----:B------:R-:W1:Y:S02]  /*78d0*/  @!P0 SYNCS.PHASECHK.TRANS64 P0, [R8+URZ], R5 ;  /* 0x00000005080085a7 */ /* 0x000e64000800007f */
[----:B-1----:R-:W-:Y:S05]  /*78e0*/  @!P0 BRA `(.L_x_135) ;  /* 0xfffffffc00f08947 */ /* 0x002fea000383ffff */
[----:B------:R-:W-:Y:S05]  /*78f0*/  BRA `(.L_x_160) ;  /* 0xfffffff400807947 */ /* 0x000fea000383ffff */
.L_x_136:
[----:B0-----:R0:W1:Y:S02]  /*7900*/  SYNCS.PHASECHK.TRANS64.TRYWAIT P0, [R9+URZ], R4 ;  /* 0x00000004090075a7 */ /* 0x001064000800017f */
[----:B-1----:R-:W-:Y:S05]  /*7910*/  @!P0 NANOSLEEP.SYNCS 0x989680 ;  /* 0x009896800000895d */ /* 0x002fea0003900000 */
[----:B------:R-:W1:Y:S02]  /*7920*/  @!P0 SYNCS.PHASECHK.TRANS64 P0, [R9+URZ], R4 ;  /* 0x00000004090085a7 */ /* 0x000e64000800007f */
[----:B-1----:R-:W-:Y:S05]  /*7930*/  @!P0 BRA `(.L_x_136) ;  /* 0xfffffffc00f08947 */ /* 0x002fea000383ffff */
[----:B------:R-:W-:Y:S05]  /*7940*/  BRA `(.L_x_161) ;  /* 0xfffffff400907947 */ /* 0x000fea000383ffff */
.L_x_137:
[----:B0-----:R0:W1:Y:S02]  /*7950*/  SYNCS.PHASECHK.TRANS64.TRYWAIT P0, [R8+URZ], R5 ;  /* 0x00000005080075a7 */ /* 0x001064000800017f */
[----:B-1----:R-:W-:Y:S05]  /*7960*/  @!P0 NANOSLEEP.SYNCS 0x989680 ;  /* 0x009896800000895d */ /* 0x002fea0003900000 */
[----:B------:R-:W1:Y:S02]  /*7970*/  @!P0 SYNCS.PHASECHK.TRANS64 P0, [R8+URZ], R5 ;  /* 0x00000005080085a7 */ /* 0x000e64000800007f */
[----:B-1----:R-:W-:Y:S05]  /*7980*/  @!P0 BRA `(.L_x_137) ;  /* 0xfffffffc00f08947 */ /* 0x002fea000383ffff */
[----:B------:R-:W-:Y:S05]  /*7990*/  BRA `(.L_x_162) ;  /* 0xfffffff400a07947 */ /* 0x000fea000383ffff */
.L_x_138:
[----:B0-----:R0:W1:Y:S02]  /*79a0*/  SYNCS.PHASECHK.TRANS64.TRYWAIT P0, [R9+URZ], R4 ;  /* 0x00000004090075a7 */ /* 0x001064000800017f */
[----:B-1----:R-:W-:Y:S05]  /*79b0*/  @!P0 NANOSLEEP.SYNCS 0x989680 ;  /* 0x009896800000895d */ /* 0x002fea0003900000 */
[----:B------:R-:W1:Y:S02]  /*79c0*/  @!P0 SYNCS.PHASECHK.TRANS64 P0, [R9+URZ], R4 ;  /* 0x00000004090085a7 */ /* 0x000e64000800007f */
[----:B-1----:R-:W-:Y:S05]  /*79d0*/  @!P0 BRA `(.L_x_138) ;  /* 0xfffffffc00f08947 */ /* 0x002fea000383ffff */
[----:B------:R-:W-:Y:S05]  /*79e0*/  BRA `(.L_x_163) ;  /* 0xfffffff400b07947 */ /* 0x000fea000383ffff */
.L_x_139:
[----:B0-----:R0:W1:Y:S02]  /*79f0*/  SYNCS.PHASECHK.TRANS64.TRYWAIT P0, [R8+URZ], R5 ;  /* 0x00000005080075a7 */ /* 0x001064000800017f */
[----:B-1----:R-:W-:Y:S05]  /*7a00*/  @!P0 NANOSLEEP.SYNCS 0x989680 ;  /* 0x009896800000895d */ /* 0x002fea0003900000 */
[----:B------:R-:W1:Y:S02]  /*7a10*/  @!P0 SYNCS.PHASECHK.TRANS64 P0, [R8+URZ], R5 ;  /* 0x00000005080085a7 */ /* 0x000e64000800007f */
[----:B-1----:R-:W-:Y:S05]  /*7a20*/  @!P0 BRA `(.L_x_139) ;  /* 0xfffffffc00f08947 */ /* 0x002fea000383ffff */
[----:B------:R-:W-:Y:S05]  /*7a30*/  BRA `(.L_x_164) ;  /* 0xfffffff400c07947 */ /* 0x000fea000383ffff */
.L_x_140:
[----:B0-----:R0:W1:Y:S02]  /*7a40*/  SYNCS.PHASECHK.TRANS64.TRYWAIT P0, [R9+URZ], R4 ;  /* 0x00000004090075a7 */ /* 0x001064000800017f */
[----:B-1----:R-:W-:Y:S05]  /*7a50*/  @!P0 NANOSLEEP.SYNCS 0x989680 ;  /* 0x009896800000895d */ /* 0x002fea0003900000 */
[----:B------:R-:W1:Y:S02]  /*7a60*/  @!P0 SYNCS.PHASECHK.TRANS64 P0, [R9+URZ], R4 ;  /* 0x00000004090085a7 */ /* 0x000e64000800007f */
[----:B-1----:R-:W-:Y:S05]  /*7a70*/  @!P0 BRA `(.L_x_140) ;  /* 0xfffffffc00f08947 */ /* 0x002fea000383ffff */
[----:B------:R-:W-:Y:S05]  /*7a80*/  BRA `(.L_x_165) ;  /* 0xfffffff400d07947 */ /* 0x000fea000383ffff */
.L_x_141:
[----:B0-----:R0:W1:Y:S02]  /*7a90*/  SYNCS.PHASECHK.TRANS64.TRYWAIT P0, [R8+URZ], R5 ;  /* 0x00000005080075a7 */ /* 0x001064000800017f */
[----:B-1----:R-:W-:Y:S05]  /*7aa0*/  @!P0 NANOSLEEP.SYNCS 0x989680 ;  /* 0x009896800000895d */ /* 0x002fea0003900000 */
[----:B------:R-:W1:Y:S02]  /*7ab0*/  @!P0 SYNCS.PHASECHK.TRANS64 P0, [R8+URZ], R5 ;  /* 0x00000005080085a7 */ /* 0x000e64000800007f */
[----:B-1----:R-:W-:Y:S05]  /*7ac0*/  @!P0 BRA `(.L_x_141) ;  /* 0xfffffffc00f08947 */ /* 0x002fea000383ffff */
[----:B------:R-:W-:Y:S05]  /*7ad0*/  BRA `(.L_x_166) ;  /* 0xfffffff400e07947 */ /* 0x000fea000383ffff */
.L_x_142:
[----:B0-----:R0:W1:Y:S02]  /*7ae0*/  SYNCS.PHASECHK.TRANS64.TRYWAIT P0, [R9+URZ], R4 ;  /* 0x00000004090075a7 */ /* 0x001064000800017f */
[----:B-1----:R-:W-:Y:S05]  /*7af0*/  @!P0 NANOSLEEP.SYNCS 0x989680 ;  /* 0x009896800000895d */ /* 0x002fea0003900000 */
[----:B------:R-:W1:Y:S02]  /*7b00*/  @!P0 SYNCS.PHASECHK.TRANS64 P0, [R9+URZ], R4 ;  /* 0x00000004090085a7 */ /* 0x000e64000800007f */
[----:B-1----:R-:W-:Y:S05]  /*7b10*/  @!P0 BRA `(.L_x_142) ;  /* 0xfffffffc00f08947 */ /* 0x002fea000383ffff */
[----:B------:R-:W-:Y:S05]  /*7b20*/  BRA `(.L_x_167) ;  /* 0xfffffff400f07947 */ /* 0x000fea000383ffff */
.L_x_143:
[----:B0-----:R0:W1:Y:S02]  /*7b30*/  SYNCS.PHASECHK.TRANS64.TRYWAIT P0, [R8+URZ], R5 ;  /* 0x00000005080075a7 */ /* 0x001064000800017f */
[----:B-1----:R-:W-:Y:S05]  /*7b40*/  @!P0 NANOSLEEP.SYNCS 0x989680 ;  /* 0x009896800000895d */ /* 0x002fea0003900000 */
[----:B------:R-:W1:Y:S02]  /*7b50*/  @!P0 SYNCS.PHASECHK.TRANS64 P0, [R8+URZ], R5 ;  /* 0x00000005080085a7 */ /* 0x000e64000800007f */
[----:B-1----:R-:W-:Y:S05]  /*7b60*/  @!P0 BRA `(.L_x_143) ;  /* 0xfffffffc00f08947 */ /* 0x002fea000383ffff */
[----:B------:R-:W-:Y:S05]  /*7b70*/  BRA `(.L_x_168) ;  /* 0xfffffff800007947 */ /* 0x000fea000383ffff */
.L_x_144:
[----:B-1----:R1:W2:Y:S02]  /*7b80*/  SYNCS.PHASECHK.TRANS64.TRYWAIT P0, [R11+URZ], R6 ;  /* 0x000000060b0075a7 */ /* 0x0022a4000800017f */
[----:B--2---:R-:W-:Y:S05]  /*7b90*/  @!P0 NANOSLEEP.SYNCS 0x989680 ;  /* 0x009896800000895d */ /* 0x004fea0003900000 */
[----:B------:R-:W2:Y:S02]  /*7ba0*/  @!P0 SYNCS.PHASECHK.TRANS64 P0, [R11+URZ], R6 ;  /* 0x000000060b0085a7 */ /* 0x000ea4000800007f */
[----:B--2---:R-:W-:Y:S05]  /*7bb0*/  @!P0 BRA `(.L_x_144) ;  /* 0xfffffffc00f08947 */ /* 0x004fea000383ffff */
[----:B------:R-:W-:Y:S05]  /*7bc0*/  BRA `(.L_x_169) ;  /* 0xfffffff800087947 */ /* 0x000fea000383ffff */
.L_x_170:
[----:B------:R-:W-:-:S00]  /*7bd0*/  BRA `(.L_x_170) ;  /* 0xfffffffc00fc7947 */ /* 0x000fc0000383ffff */
[----:B------:R-:W-:-:S00]  /*7be0*/  NOP ;  /* 0x0000000000007918 */ /* 0x000fc00000000000 */
        /* <DEDUP_REMOVED lines=9> */
.L_x_171:


//--------------------- .nv.shared._ZN7cutlass13device_kernelINS_4gemm6kernel13GemmUniversalIN4cute5tupleIJiiiiEEENS1_10collective13CollectiveMmaINS1_37MainloopSm90TmaGmmaWarpSpecializedFP8ILi18ENS5_IJNS4_1CILi2EEENSA_ILi1EEESC_EEENS1_35KernelTmaWarpSpecializedCooperativeEEENS5_IJNSA_ILi128EEENSA_ILi64EEESH_EEENS_12float_e4m3_tENS5_IJlSC_lEEESJ_SK_NS4_8TiledMMAINS4_8MMA_AtomIJNS4_4SM904GMMA30MMA_64x64x32_F32E4M3E4M3_SS_TNILNSO_7ScaleInE1ELSQ_1EEEEEENS4_6LayoutISD_NS5_IJSC_NSA_ILi0EEESU_EEEEENS5_IJNS4_10UnderscoreESX_SX_EEEEENS4_13SM90_TMA_LOADENS4_14ComposedLayoutINS4_7SwizzleILi2ELi4ELi3EEENS4_18smem_ptr_flag_bitsILi8EEENST_INS5_IJNSA_ILi8EEESH_EEENS5_IJSH_SC_EEEEEEEvNS4_8identityENS4_23SM90_TMA_LOAD_MULTICASTES1A_vS1B_EENS_8epilogue10collective6detail29Sm90TmaWarpSpecializedAdapterINS1F_15DefaultEpilogueISJ_SK_SK_NS1E_6thread17LinearCombinationISJ_Li1EffLNS1J_9ScaleType4KindE0ELNS_15FloatRoundStyleE2ESJ_EENS1_15EpilogueDefaultEEEEEvvEEEEvNT_6ParamsE --------------------------
	.section	.nv.shared._ZN7cutlass13device_kernelINS_4gemm6kernel13GemmUniversalIN4cute5tupleIJiiiiEEENS1_10collective13CollectiveMmaINS1_37MainloopSm90TmaGmmaWarpSpecializedFP8ILi18ENS5_IJNS4_1CILi2EEENSA_ILi1EEESC_EEENS1_35KernelTmaWarpSpecializedCooperativeEEENS5_IJNSA_ILi128EEENSA_ILi64EEESH_EEENS_12float_e4m3_tENS5_IJlSC_lEEESJ_SK_NS4_8TiledMMAINS4_8MMA_AtomIJNS4_4SM904GMMA30MMA_64x64x32_F32E4M3E4M3_SS_TNILNSO_7ScaleInE1ELSQ_1EEEEEENS4_6LayoutISD_NS5_IJSC_NSA_ILi0EEESU_EEEEENS5_IJNS4_10UnderscoreESX_SX_EEEEENS4_13SM90_TMA_LOADENS4_14ComposedLayoutINS4_7SwizzleILi2ELi4ELi3EEENS4_18smem_ptr_flag_bitsILi8EEENST_INS5_IJNSA_ILi8EEESH_EEENS5_IJSH_SC_EEEEEEEvNS4_8identityENS4_23SM90_TMA_LOAD_MULTICASTES1A_vS1B_EENS_8epilogue10collective6detail29Sm90TmaWarpSpecializedAdapterINS1F_15DefaultEpilogueISJ_SK_SK_NS1E_6thread17LinearCombinationISJ_Li1EffLNS1J_9ScaleType4KindE0ELNS_15FloatRoundStyleE2ESJ_EENS1_15EpilogueDefaultEEEEEvvEEEEvNT_6ParamsE,"aw",@nobits
	.sectionflags	@""
	.align	16
	.zero		1024


//--------------------- .nv.shared.reserved.0     --------------------------
	.section	.nv.shared.reserved.0,"aw",@nobits
	.weak		__nv_reservedSMEM_offset_0_alias
	.size		__nv_reservedSMEM_offset_0_alias, 0, 0
	.other		__nv_reservedSMEM_offset_0_alias,@"STO_CUDA_RESERVED_SHARED STV_DEFAULT"
__nv_reservedSMEM_offset_0_alias:
	.zero		0


//--------------------- .nv.global                --------------------------
	.section	.nv.global,"aw",@nobits
.nv.global:
	.type		_ZN40_INTERNAL_033b0f6d_4_k_cu_16bce547_264444cute1_E,@object
	.size		_ZN40_INTERNAL_033b0f6d_4_k_cu_16bce547_264444cute1_E,(_ZN40_INTERNAL_033b0f6d_4_k_cu_16bce547_264444cuda3std3__45__cpo6cbeginE - _ZN40_INTERNAL_033b0f6d_4_k_cu_16bce547_264444cute1_E)
_ZN40_INTERNAL_033b0f6d_4_k_cu_16bce547_264444cute1_E:
	.zero		1
	.type		_ZN40_INTERNAL_033b0f6d_4_k_cu_16bce547_264444cuda3std3__45__cpo6cbeginE,@object
	.size		_ZN40_INTERNAL_033b0f6d_4_k_cu_16bce547_264444cuda3std3__45__cpo6cbeginE,(_ZN40_INTERNAL_033b0f6d_4_k_cu_16bce547_264444cuda3std3__48in_placeE - _ZN40_INTERNAL_033b0f6d_4_k_cu_16bce547_264444cuda3std3__45__cpo6cbeginE)
_ZN40_INTERNAL_033b0f6d_4_k_cu_16bce547_264444cuda3std3__45__cpo6cbeginE:
	.zero		1
	.type		_ZN40_INTERNAL_033b0f6d_4_k_cu_16bce547_264444cuda3std3__48in_placeE,@object
	.size		_ZN40_INTERNAL_033b0f6d_4_k_cu_16bce547_264444cuda3std3__48in_placeE,(_ZN40_INTERNAL_033b0f6d_4_k_cu_16bce547_264444cuda3std6ranges3__45__cpo9iter_moveE - _ZN40_INTERNAL_033b0f6d_4_k_cu_16bce547_264444cuda3std3__48in_placeE)
_ZN40_INTERNAL_033b0f6d_4_k_cu_16bce547_264444cuda3std3__48in_placeE:
	.zero		1
	.type		_ZN40_INTERNAL_033b0f6d_4_k_cu_16bce547_264444cuda3std6ranges3__45__cpo9iter_moveE,@object
	.size		_ZN40_INTERNAL_033b0f6d_4_k_cu_16bce547_264444cuda3std6ranges3__45__cpo9iter_moveE,(_ZN40_INTERNAL_033b0f6d_4_k_cu_16bce547_264444cuda3std3__45__cpo5beginE - _ZN40_INTERNAL_033b0f6d_4_k_cu_16bce547_264444cuda3std6ranges3__45__cpo9iter_moveE)
_ZN40_INTERNAL_033b0f6d_4_k_cu_16bce547_264444cuda3std6ranges3__45__cpo9iter_moveE:
	.zero		1
	.type		_ZN40_INTERNAL_033b0f6d_4_k_cu_16bce547_264444cuda3std3__45__cpo5beginE,@object
	.size		_ZN40_INTERNAL_033b0f6d_4_k_cu_16bce547_264444cuda3std3__45__cpo5beginE,(_ZN40_INTERNAL_033b0f6d_4_k_cu_16bce547_264444cuda3std3__442_GLOBAL__N__033b0f6d_4_k_cu_16bce547_264446ignoreE - _ZN40_INTERNAL_033b0f6d_4_k_cu_16bce547_264444cuda3std3__45__cpo5beginE)
_ZN40_INTERNAL_033b0f6d_4_k_cu_16bce547_264444cuda3std3__45__cpo5beginE:
	.zero		1
	.type		_ZN40_INTERNAL_033b0f6d_4_k_cu_16bce547_264444cuda3std3__442_GLOBAL__N__033b0f6d_4_k_cu_16bce547_264446ignoreE,@object
	.size		_ZN40_INTERNAL_033b0f6d_4_k_cu_16bce547_264444cuda3std3__442_GLOBAL__N__033b0f6d_4_k_cu_16bce547_264446ignoreE,(_ZN40_INTERNAL_033b0f6d_4_k_cu_16bce547_264444cute7productE - _ZN40_INTERNAL_033b0f6d_4_k_cu_16bce547_264444cuda3std3__442_GLOBAL__N__033b0f6d_4_k_cu_16bce547_264446ignoreE)
_ZN40_INTERNAL_033b0f6d_4_k_cu_16bce547_264444cuda3std3__442_GLOBAL__N__033b0f6d_4_k_cu_16bce547_264446ignoreE:
	.zero		1
	.type		_ZN40_INTERNAL_033b0f6d_4_k_cu_16bce547_264444cute7productE,@object
	.size		_ZN40_INTERNAL_033b0f6d_4_k_cu_16bce547_264444cute7productE,(_ZN40_INTERNAL_033b0f6d_4_k_cu_16bce547_264444cuda3std3__45__cpo3endE - _ZN40_INTERNAL_033b0f6d_4_k_cu_16bce547_264444cute7productE)
_ZN40_INTERNAL_033b0f6d_4_k_cu_16bce547_264444cute7productE:
	.zero		1
	.type		_ZN40_INTERNAL_033b0f6d_4_k_cu_16bce547_264444cuda3std3__45__cpo3endE,@object
	.size		_ZN40_INTERNAL_033b0f6d_4_k_cu_16bce547_264444cuda3std3__45__cpo3endE,(_ZN40_INTERNAL_033b0f6d_4_k_cu_16bce547_264444cuda3std3__419piecewise_constructE - _ZN40_INTERNAL_033b0f6d_4_k_cu_16bce547_264444cuda3std3__45__cpo3endE)
_ZN40_INTERNAL_033b0f6d_4_k_cu_16bce547_264444cuda3std3__45__cpo3endE:
	.zero		1
	.type		_ZN40_INTERNAL_033b0f6d_4_k_cu_16bce547_264444cuda3std3__419piecewise_constructE,@object
	.size		_ZN40_INTERNAL_033b0f6d_4_k_cu_16bce547_264444cuda3std3__419piecewise_constructE,(_ZN40_INTERNAL_033b0f6d_4_k_cu_16bce547_264444cuda3std3__45__cpo4cendE - _ZN40_INTERNAL_033b0f6d_4_k_cu_16bce547_264444cuda3std3__419piecewise_constructE)
_ZN40_INTERNAL_033b0f6d_4_k_cu_16bce547_264444cuda3std3__419piecewise_constructE:
	.zero		1
	.type		_ZN40_INTERNAL_033b0f6d_4_k_cu_16bce547_264444cuda3std3__45__cpo4cendE,@object
	.size		_ZN40_INTERNAL_033b0f6d_4_k_cu_16bce547_264444cuda3std3__45__cpo4cendE,(_ZN40_INTERNAL_033b0f6d_4_k_cu_16bce547_264444cuda3std6ranges3__45__cpo4swapE - _ZN40_INTERNAL_033b0f6d_4_k_cu_16bce547_264444cuda3std3__45__cpo4cendE)
_ZN40_INTERNAL_033b0f6d_4_k_cu_16bce547_264444cuda3std3__45__cpo4cendE:
	.zero		1
	.type		_ZN40_INTERNAL_033b0f6d_4_k_cu_16bce547_264444cuda3std6ranges3__45__cpo4swapE,@object
	.size		_ZN40_INTERNAL_033b0f6d_4_k_cu_16bce547_264444cuda3std6ranges3__45__cpo4swapE,(.L_7 - _ZN40_INTERNAL_033b0f6d_4_k_cu_16bce547_264444cuda3std6ranges3__45__cpo4swapE)
_ZN40_INTERNAL_033b0f6d_4_k_cu_16bce547_264444cuda3std6ranges3__45__cpo4swapE:
	.zero		1
.L_7:


//--------------------- .nv.constant0._ZN7cutlass13device_kernelINS_4gemm6kernel13GemmUniversalIN4cute5tupleIJiiiiEEENS1_10collective13CollectiveMmaINS1_37MainloopSm90TmaGmmaWarpSpecializedFP8ILi18ENS5_IJNS4_1CILi2EEENSA_ILi1EEESC_EEENS1_35KernelTmaWarpSpecializedCooperativeEEENS5_IJNSA_ILi128EEENSA_ILi64EEESH_EEENS_12float_e4m3_tENS5_IJlSC_lEEESJ_SK_NS4_8TiledMMAINS4_8MMA_AtomIJNS4_4SM904GMMA30MMA_64x64x32_F32E4M3E4M3_SS_TNILNSO_7ScaleInE1ELSQ_1EEEEEENS4_6LayoutISD_NS5_IJSC_NSA_ILi0EEESU_EEEEENS5_IJNS4_10UnderscoreESX_SX_EEEEENS4_13SM90_TMA_LOADENS4_14ComposedLayoutINS4_7SwizzleILi2ELi4ELi3EEENS4_18smem_ptr_flag_bitsILi8EEENST_INS5_IJNSA_ILi8EEESH_EEENS5_IJSH_SC_EEEEEEEvNS4_8identityENS4_23SM90_TMA_LOAD_MULTICASTES1A_vS1B_EENS_8epilogue10collective6detail29Sm90TmaWarpSpecializedAdapterINS1F_15DefaultEpilogueISJ_SK_SK_NS1E_6thread17LinearCombinationISJ_Li1EffLNS1J_9ScaleType4KindE0ELNS_15FloatRoundStyleE2ESJ_EENS1_15EpilogueDefaultEEEEEvvEEEEvNT_6ParamsE --------------------------
	.section	.nv.constant0._ZN7cutlass13device_kernelINS_4gemm6kernel13GemmUniversalIN4cute5tupleIJiiiiEEENS1_10collective13CollectiveMmaINS1_37MainloopSm90TmaGmmaWarpSpecializedFP8ILi18ENS5_IJNS4_1CILi2EEENSA_ILi1EEESC_EEENS1_35KernelTmaWarpSpecializedCooperativeEEENS5_IJNSA_ILi128EEENSA_ILi64EEESH_EEENS_12float_e4m3_tENS5_IJlSC_lEEESJ_SK_NS4_8TiledMMAINS4_8MMA_AtomIJNS4_4SM904GMMA30MMA_64x64x32_F32E4M3E4M3_SS_TNILNSO_7ScaleInE1ELSQ_1EEEEEENS4_6LayoutISD_NS5_IJSC_NSA_ILi0EEESU_EEEEENS5_IJNS4_10UnderscoreESX_SX_EEEEENS4_13SM90_TMA_LOADENS4_14ComposedLayoutINS4_7SwizzleILi2ELi4ELi3EEENS4_18smem_ptr_flag_bitsILi8EEENST_INS5_IJNSA_ILi8EEESH_EEENS5_IJSH_SC_EEEEEEEvNS4_8identityENS4_23SM90_TMA_LOAD_MULTICASTES1A_vS1B_EENS_8epilogue10collective6detail29Sm90TmaWarpSpecializedAdapterINS1F_15DefaultEpilogueISJ_SK_SK_NS1E_6thread17LinearCombinationISJ_Li1EffLNS1J_9ScaleType4KindE0ELNS_15FloatRoundStyleE2ESJ_EENS1_15EpilogueDefaultEEEEEvvEEEEvNT_6ParamsE,"a",@progbits
	.sectionflags	@""
	.align	4
.nv.constant0._ZN7cutlass13device_kernelINS_4gemm6kernel13GemmUniversalIN4cute5tupleIJiiiiEEENS1_10collective13CollectiveMmaINS1_37MainloopSm90TmaGmmaWarpSpecializedFP8ILi18ENS5_IJNS4_1CILi2EEENSA_ILi1EEESC_EEENS1_35KernelTmaWarpSpecializedCooperativeEEENS5_IJNSA_ILi128EEENSA_ILi64EEESH_EEENS_12float_e4m3_tENS5_IJlSC_lEEESJ_SK_NS4_8TiledMMAINS4_8MMA_AtomIJNS4_4SM904GMMA30MMA_64x64x32_F32E4M3E4M3_SS_TNILNSO_7ScaleInE1ELSQ_1EEEEEENS4_6LayoutISD_NS5_IJSC_NSA_ILi0EEESU_EEEEENS5_IJNS4_10UnderscoreESX_SX_EEEEENS4_13SM90_TMA_LOADENS4_14ComposedLayoutINS4_7SwizzleILi2ELi4ELi3EEENS4_18smem_ptr_flag_bitsILi8EEENST_INS5_IJNSA_ILi8EEESH_EEENS5_IJSH_SC_EEEEEEEvNS4_8identityENS4_23SM90_TMA_LOAD_MULTICASTES1A_vS1B_EENS_8epilogue10collective6detail29Sm90TmaWarpSpecializedAdapterINS1F_15DefaultEpilogueISJ_SK_SK_NS1E_6thread17LinearCombinationISJ_Li1EffLNS1J_9ScaleType4KindE0ELNS_15FloatRoundStyleE2ESJ_EENS1_15EpilogueDefaultEEEEEvvEEEEvNT_6ParamsE:
	.zero		1664


//--------------------- SYMBOLS --------------------------

	.type		.nv.reservedSmem.offset0,@object
	.size		.nv.reservedSmem.offset0,0x4
